	.target	sm_90a

	.elftype	@"ET_EXEC"


//--------------------- .note.nv.tkinfo           --------------------------
	.section	.note.nv.tkinfo,"",@"SHT_NOTE"
	.sectionflags	@"SHF_NOTE_NV_TKINFO"
	.tkinfo
        /*0018*/ 	.word	0x00000002
        /*0030*/ 	.string	""
        /*0030*/ 	.string	"ptxas"
        /*0030*/ 	.string	"Cuda compilation tools, release 13.0, V13.0.88"
        /*0030*/ 	.string	"Build cuda_13.0.r13.0/compiler.36424714_0"
        /*0030*/ 	.string	"-arch sm_90a -m 64 "



//--------------------- .note.nv.cuinfo           --------------------------
	.section	.note.nv.cuinfo,"",@"SHT_NOTE"
	.sectionflags	@"SHF_NOTE_NV_CUINFO"
        /*0018*/ 	.short	0x0002
        /*001a*/ 	.short	0x005a
        /*001c*/ 	.short	0x0082
	.zero		2


//--------------------- .nv.info                  --------------------------
	.section	.nv.info,"",@"SHT_CUDA_INFO"
	.align	4


	//----- nvinfo : EIATTR_REGCOUNT
	.align		4
        /*0000*/ 	.byte	0x04, 0x2f
        /*0002*/ 	.short	(.L_15 - .L_14)
	.align		4
.L_14:
        /*0004*/ 	.word	index@(_ZN7cutlass13device_kernelINS_4gemm6kernel13GemmUniversalIN4cute5tupleIJiiiiEEENS1_10collective13CollectiveMmaINS1_34MainloopSm90TmaGmmaWarpSpecializedILi12ENS5_IJNS4_1CILi2EEENSA_ILi1EEESC_EEENS1_35KernelTmaWarpSpecializedCooperativeEEENS5_IJNSA_ILi192EEENSA_ILi384EEENSA_ILi16EEEEEENS_6half_tENS5_IJlSC_lEEESK_SL_NS4_8TiledMMAINS4_8MMA_AtomIJNS4_4SM904GMMA26MMA_64x192x16_F32F16F16_SSILNSP_5MajorE0ELSR_0ELNSP_7ScaleInE1ELSS_1EEEEEENS4_6LayoutISD_NS5_IJSC_NSA_ILi0EEESW_EEEEENS5_IJNS4_10UnderscoreESZ_SZ_EEEEENS4_13SM90_TMA_LOADENS4_14ComposedLayoutINS4_7SwizzleILi1ELi4ELi3EEENS4_18smem_ptr_flag_bitsILi16EEENSV_INS5_IJNSA_ILi8EEESI_EEENS5_IJSI_SC_EEEEEEEvNS4_8identityENS4_23SM90_TMA_LOAD_MULTICASTES1C_vS1D_EENS_8epilogue10collective6detail29Sm90TmaWarpSpecializedAdapterINS1H_15DefaultEpilogueISK_SL_SL_NS1G_6thread17LinearCombinationISK_Li1EffLNS1L_9ScaleType4KindE0ELNS_15FloatRoundStyleE2ESK_EENS1_15EpilogueDefaultEEEEEvvEEEEvNT_6ParamsE)
        /*0008*/ 	.word	0x000000a8


	//----- nvinfo : EIATTR_FRAME_SIZE
	.align		4
.L_15:
        /*000c*/ 	.byte	0x04, 0x11
        /*000e*/ 	.short	(.L_17 - .L_16)
	.align		4
.L_16:
        /*0010*/ 	.word	index@(_ZN7cutlass13device_kernelINS_4gemm6kernel13GemmUniversalIN4cute5tupleIJiiiiEEENS1_10collective13CollectiveMmaINS1_34MainloopSm90TmaGmmaWarpSpecializedILi12ENS5_IJNS4_1CILi2EEENSA_ILi1EEESC_EEENS1_35KernelTmaWarpSpecializedCooperativeEEENS5_IJNSA_ILi192EEENSA_ILi384EEENSA_ILi16EEEEEENS_6half_tENS5_IJlSC_lEEESK_SL_NS4_8TiledMMAINS4_8MMA_AtomIJNS4_4SM904GMMA26MMA_64x192x16_F32F16F16_SSILNSP_5MajorE0ELSR_0ELNSP_7ScaleInE1ELSS_1EEEEEENS4_6LayoutISD_NS5_IJSC_NSA_ILi0EEESW_EEEEENS5_IJNS4_10UnderscoreESZ_SZ_EEEEENS4_13SM90_TMA_LOADENS4_14ComposedLayoutINS4_7SwizzleILi1ELi4ELi3EEENS4_18smem_ptr_flag_bitsILi16EEENSV_INS5_IJNSA_ILi8EEESI_EEENS5_IJSI_SC_EEEEEEEvNS4_8identityENS4_23SM90_TMA_LOAD_MULTICASTES1C_vS1D_EENS_8epilogue10collective6detail29Sm90TmaWarpSpecializedAdapterINS1H_15DefaultEpilogueISK_SL_SL_NS1G_6thread17LinearCombinationISK_Li1EffLNS1L_9ScaleType4KindE0ELNS_15FloatRoundStyleE2ESK_EENS1_15EpilogueDefaultEEEEEvvEEEEvNT_6ParamsE)
        /*0014*/ 	.word	0x000005c8


	//----- nvinfo : EIATTR_MIN_STACK_SIZE
	.align		4
.L_17:
        /*0018*/ 	.byte	0x04, 0x12
        /*001a*/ 	.short	(.L_19 - .L_18)
	.align		4
.L_18:
        /*001c*/ 	.word	index@(_ZN7cutlass13device_kernelINS_4gemm6kernel13GemmUniversalIN4cute5tupleIJiiiiEEENS1_10collective13CollectiveMmaINS1_34MainloopSm90TmaGmmaWarpSpecializedILi12ENS5_IJNS4_1CILi2EEENSA_ILi1EEESC_EEENS1_35KernelTmaWarpSpecializedCooperativeEEENS5_IJNSA_ILi192EEENSA_ILi384EEENSA_ILi16EEEEEENS_6half_tENS5_IJlSC_lEEESK_SL_NS4_8TiledMMAINS4_8MMA_AtomIJNS4_4SM904GMMA26MMA_64x192x16_F32F16F16_SSILNSP_5MajorE0ELSR_0ELNSP_7ScaleInE1ELSS_1EEEEEENS4_6LayoutISD_NS5_IJSC_NSA_ILi0EEESW_EEEEENS5_IJNS4_10UnderscoreESZ_SZ_EEEEENS4_13SM90_TMA_LOADENS4_14ComposedLayoutINS4_7SwizzleILi1ELi4ELi3EEENS4_18smem_ptr_flag_bitsILi16EEENSV_INS5_IJNSA_ILi8EEESI_EEENS5_IJSI_SC_EEEEEEEvNS4_8identityENS4_23SM90_TMA_LOAD_MULTICASTES1C_vS1D_EENS_8epilogue10collective6detail29Sm90TmaWarpSpecializedAdapterINS1H_15DefaultEpilogueISK_SL_SL_NS1G_6thread17LinearCombinationISK_Li1EffLNS1L_9ScaleType4KindE0ELNS_15FloatRoundStyleE2ESK_EENS1_15EpilogueDefaultEEEEEvvEEEEvNT_6ParamsE)
        /*0020*/ 	.word	0x000005c8
.L_19:


//--------------------- .nv.compat                --------------------------
	.section	.nv.compat,"",@"SHT_CUDA_COMPAT_INFO"
	.align	4
        /*0000*/ 	.byte	0x02, 0x09, 0x01, 0x00, 0x02, 0x02, 0x04, 0x00, 0x02, 0x05, 0x05, 0x00, 0x03, 0x07, 0x01, 0x01
        /*0010*/ 	.byte	0x02, 0x03, 0x01, 0x00, 0x02, 0x06, 0x01, 0x00, 0x04, 0x0b, 0x08, 0x00, 0x00, 0x00, 0x00, 0x00
        /*0020*/ 	.byte	0x00, 0x00, 0x00, 0x00


//--------------------- .nv.info._ZN7cutlass13device_kernelINS_4gemm6kernel13GemmUniversalIN4cute5tupleIJiiiiEEENS1_10collective13CollectiveMmaINS1_34MainloopSm90TmaGmmaWarpSpecializedILi12ENS5_IJNS4_1CILi2EEENSA_ILi1EEESC_EEENS1_35KernelTmaWarpSpecializedCooperativeEEENS5_IJNSA_ILi192EEENSA_ILi384EEENSA_ILi16EEEEEENS_6half_tENS5_IJlSC_lEEESK_SL_NS4_8TiledMMAINS4_8MMA_AtomIJNS4_4SM904GMMA26MMA_64x192x16_F32F16F16_SSILNSP_5MajorE0ELSR_0ELNSP_7ScaleInE1ELSS_1EEEEEENS4_6LayoutISD_NS5_IJSC_NSA_ILi0EEESW_EEEEENS5_IJNS4_10UnderscoreESZ_SZ_EEEEENS4_13SM90_TMA_LOADENS4_14ComposedLayoutINS4_7SwizzleILi1ELi4ELi3EEENS4_18smem_ptr_flag_bitsILi16EEENSV_INS5_IJNSA_ILi8EEESI_EEENS5_IJSI_SC_EEEEEEEvNS4_8identityENS4_23SM90_TMA_LOAD_MULTICASTES1C_vS1D_EENS_8epilogue10collective6detail29Sm90TmaWarpSpecializedAdapterINS1H_15DefaultEpilogueISK_SL_SL_NS1G_6thread17LinearCombinationISK_Li1EffLNS1L_9ScaleType4KindE0ELNS_15FloatRoundStyleE2ESK_EENS1_15EpilogueDefaultEEEEEvvEEEEvNT_6ParamsE --------------------------
	.section	.nv.info._ZN7cutlass13device_kernelINS_4gemm6kernel13GemmUniversalIN4cute5tupleIJiiiiEEENS1_10collective13CollectiveMmaINS1_34MainloopSm90TmaGmmaWarpSpecializedILi12ENS5_IJNS4_1CILi2EEENSA_ILi1EEESC_EEENS1_35KernelTmaWarpSpecializedCooperativeEEENS5_IJNSA_ILi192EEENSA_ILi384EEENSA_ILi16EEEEEENS_6half_tENS5_IJlSC_lEEESK_SL_NS4_8TiledMMAINS4_8MMA_AtomIJNS4_4SM904GMMA26MMA_64x192x16_F32F16F16_SSILNSP_5MajorE0ELSR_0ELNSP_7ScaleInE1ELSS_1EEEEEENS4_6LayoutISD_NS5_IJSC_NSA_ILi0EEESW_EEEEENS5_IJNS4_10UnderscoreESZ_SZ_EEEEENS4_13SM90_TMA_LOADENS4_14ComposedLayoutINS4_7SwizzleILi1ELi4ELi3EEENS4_18smem_ptr_flag_bitsILi16EEENSV_INS5_IJNSA_ILi8EEESI_EEENS5_IJSI_SC_EEEEEEEvNS4_8identityENS4_23SM90_TMA_LOAD_MULTICASTES1C_vS1D_EENS_8epilogue10collective6detail29Sm90TmaWarpSpecializedAdapterINS1H_15DefaultEpilogueISK_SL_SL_NS1G_6thread17LinearCombinationISK_Li1EffLNS1L_9ScaleType4KindE0ELNS_15FloatRoundStyleE2ESK_EENS1_15EpilogueDefaultEEEEEvvEEEEvNT_6ParamsE,"",@"SHT_CUDA_INFO"
	.sectionflags	@""
	.align	4


	//----- nvinfo : EIATTR_CUDA_API_VERSION
	.align		4
        /*0000*/ 	.byte	0x04, 0x37
        /*0002*/ 	.short	(.L_21 - .L_20)
.L_20:
        /*0004*/ 	.word	0x00000082


	//----- nvinfo : EIATTR_KPARAM_INFO
	.align		4
.L_21:
        /*0008*/ 	.byte	0x04, 0x17
        /*000a*/ 	.short	(.L_23 - .L_22)
.L_22:
        /*000c*/ 	.word	0x00000000
        /*0010*/ 	.short	0x0000
        /*0012*/ 	.short	0x0070
        /*0014*/ 	.byte	0x00, 0xf0, 0x01, 0x10


	//----- nvinfo : EIATTR_SPARSE_MMA_MASK
	.align		4
.L_23:
        /*0018*/ 	.byte	0x03, 0x50
        /*001a*/ 	.short	0x0000


	//----- nvinfo : EIATTR_MAXREG_COUNT
	.align		4
        /*001c*/ 	.byte	0x03, 0x1b
        /*001e*/ 	.short	0x00a8


	//----- nvinfo : EIATTR_NUM_BARRIERS
	.align		4
        /*0020*/ 	.byte	0x02, 0x4c
        /*0022*/ 	.byte	0x01
	.zero		1


	//----- nvinfo : EIATTR_EXTERNS
	.align		4
        /*0024*/ 	.byte	0x04, 0x0f
        /*0026*/ 	.short	(.L_25 - .L_24)


	//   ....[0]....
	.align		4
.L_24:
        /*0028*/ 	.word	index@(__assertfail)


	//----- nvinfo : EIATTR_ANNOTATIONS
	.align		4
.L_25:
        /*002c*/ 	.byte	0x04, 0x55
        /*002e*/ 	.short	(.L_27 - .L_26)


	//   ....[0]....
.L_26:
        /*0030*/ 	.word	0x00000001
        /*0034*/ 	.byte	0xe0, 0x07, 0x00, 0x00, 0x01, 0x00, 0x00, 0x00, 0x00, 0x09, 0x00, 0x00, 0x01, 0x00, 0x00, 0x00
        /* <DEDUP_REMOVED lines=471> */
        /*1db4*/ 	.byte	0x00, 0xee, 0x01, 0x00, 0x01, 0x00, 0x00, 0x00, 0x10, 0xf4, 0x01, 0x00


	//----- nvinfo : EIATTR_MERCURY_ISA_VERSION
	.align		4
.L_27:
        /*1dc0*/ 	.byte	0x03, 0x5f
        /*1dc2*/ 	.short	0x0101


	//----- nvinfo : EIATTR_INT_WARP_WIDE_INSTR_OFFSETS
	.align		4
        /*1dc4*/ 	.byte	0x04, 0x31
        /*1dc6*/ 	.short	(.L_29 - .L_28)


	//   ....[0]....
.L_28:
        /*1dc8*/ 	.word	0x000005d0


	//   ....[1]....
        /*1dcc*/ 	.word	0x000005e0


	//   ....[2]....
        /*1dd0*/ 	.word	0x00000780


	//----- nvinfo : EIATTR_COOP_GROUP_MASK_REGIDS
	.align		4
.L_29:
        /*1dd4*/ 	.byte	0x04, 0x29
        /*1dd6*/ 	.short	(.L_31 - .L_30)


	//   ....[0]....
.L_30:
        /*1dd8*/ 	.word	0xffffffff


	//   ....[1]....
        /*1ddc*/ 	.word	0xffffffff


	//   ....[2]....
        /*1de0*/ 	.word	0xffffffff


	//   ....[3]....
        /*1de4*/ 	.word	0xffffffff


	//   ....[4]....
        /*1de8*/ 	.word	0xffffffff


	//   ....[5]....
        /*1dec*/ 	.word	0xffffffff


	//----- nvinfo : EIATTR_COOP_GROUP_INSTR_OFFSETS
	.align		4
.L_31:
        /*1df0*/ 	.byte	0x04, 0x28
        /*1df2*/ 	.short	(.L_33 - .L_32)


	//   ....[0]....
.L_32:
        /*1df4*/ 	.word	0x00000070


	//   ....[1]....
        /*1df8*/ 	.word	0x00000080


	//   ....[2]....
        /*1dfc*/ 	.word	0x00000140


	//   ....[3]....
        /*1e00*/ 	.word	0x00000410


	//   ....[4]....
        /*1e04*/ 	.word	0x00000950


	//   ....[5]....
        /*1e08*/ 	.word	0x00001420


	//----- nvinfo : EIATTR_REG_RECONFIG
	.align		4
.L_33:
        /*1e0c*/ 	.byte	0x01, 0x54
	.zero		2


	//----- nvinfo : EIATTR_SYSCALL_OFFSETS
	.align		4
        /*1e10*/ 	.byte	0x04, 0x46
        /*1e12*/ 	.short	(.L_35 - .L_34)


	//   ....[0]....
.L_34:
        /*1e14*/ 	.word	0x000015d0


	//----- nvinfo : EIATTR_MBARRIER_INSTR_OFFSETS
	.align		4
.L_35:
        /*1e18*/ 	.byte	0x04, 0x39
        /*1e1a*/ 	.short	(.L_37 - .L_36)


	//   ....[0]....
.L_36:
        /*1e1c*/ 	.word	0x00000260
        /*1e20*/ 	.word	0x000000ff
        /*1e24*/ 	.word	0x00000000
        /*1e28*/ 	.short	0x0100
        /*1e2a*/ 	.byte	0x08
	.zero		1


	//   ....[1]....
        /*1e2c*/ 	.word	0x00000270
        /*1e30*/ 	.word	0x000000ff
        /*1e34*/ 	.word	0x00000060
        /*1e38*/ 	.short	0x0100
        /*1e3a*/ 	.byte	0x08
	.zero		1


	//   ....[2]....
        /*1e3c*/ 	.word	0x00000280
        /*1e40*/ 	.word	0x000000ff
        /*1e44*/ 	.word	0x00000008
        /*1e48*/ 	.short	0x0100
        /*1e4a*/ 	.byte	0x08
	.zero		1


	//   ....[3]....
        /*1e4c*/ 	.word	0x00000290
        /*1e50*/ 	.word	0x000000ff
        /*1e54*/ 	.word	0x00000068
        /*1e58*/ 	.short	0x0100
        /*1e5a*/ 	.byte	0x08
	.zero		1


	//   ....[4]....
        /*1e5c*/ 	.word	0x000002a0
        /*1e60*/ 	.word	0x000000ff
        /*1e64*/ 	.word	0x00000010
        /*1e68*/ 	.short	0x0100
        /*1e6a*/ 	.byte	0x08
	.zero		1


	//   ....[5]....
        /*1e6c*/ 	.word	0x000002b0
        /*1e70*/ 	.word	0x000000ff
        /*1e74*/ 	.word	0x00000070
        /*1e78*/ 	.short	0x0100
        /*1e7a*/ 	.byte	0x08
	.zero		1


	//   ....[6]....
        /*1e7c*/ 	.word	0x000002c0
        /*1e80*/ 	.word	0x000000ff
        /*1e84*/ 	.word	0x00000018
        /*1e88*/ 	.short	0x0100
        /*1e8a*/ 	.byte	0x08
	.zero		1


	//   ....[7]....
        /*1e8c*/ 	.word	0x000002d0
        /*1e90*/ 	.word	0x000000ff
        /*1e94*/ 	.word	0x00000078
        /*1e98*/ 	.short	0x0100
        /*1e9a*/ 	.byte	0x08
	.zero		1


	//   ....[8]....
        /*1e9c*/ 	.word	0x000002e0
        /*1ea0*/ 	.word	0x000000ff
        /*1ea4*/ 	.word	0x00000020
        /*1ea8*/ 	.short	0x0100
        /*1eaa*/ 	.byte	0x08
	.zero		1


	//   ....[9]....
        /*1eac*/ 	.word	0x000002f0
        /*1eb0*/ 	.word	0x000000ff
        /*1eb4*/ 	.word	0x00000080
        /*1eb8*/ 	.short	0x0100
        /*1eba*/ 	.byte	0x08
	.zero		1


	//   ....[10]....
        /*1ebc*/ 	.word	0x00000300
        /*1ec0*/ 	.word	0x000000ff
        /*1ec4*/ 	.word	0x00000028
        /*1ec8*/ 	.short	0x0100
        /*1eca*/ 	.byte	0x08
	.zero		1


	//   ....[11]....
        /*1ecc*/ 	.word	0x00000310
        /*1ed0*/ 	.word	0x000000ff
        /*1ed4*/ 	.word	0x00000088
        /*1ed8*/ 	.short	0x0100
        /*1eda*/ 	.byte	0x08
	.zero		1


	//   ....[12]....
        /*1edc*/ 	.word	0x00000320
        /*1ee0*/ 	.word	0x000000ff
        /*1ee4*/ 	.word	0x00000030
        /*1ee8*/ 	.short	0x0100
        /*1eea*/ 	.byte	0x08
	.zero		1


	//   ....[13]....
        /*1eec*/ 	.word	0x00000330
        /*1ef0*/ 	.word	0x000000ff
        /*1ef4*/ 	.word	0x00000090
        /*1ef8*/ 	.short	0x0100
        /*1efa*/ 	.byte	0x08
	.zero		1


	//   ....[14]....
        /*1efc*/ 	.word	0x00000340
        /*1f00*/ 	.word	0x000000ff
        /*1f04*/ 	.word	0x00000038
        /*1f08*/ 	.short	0x0100
        /*1f0a*/ 	.byte	0x08
	.zero		1


	//   ....[15]....
        /*1f0c*/ 	.word	0x00000350
        /*1f10*/ 	.word	0x000000ff
        /*1f14*/ 	.word	0x00000098
        /*1f18*/ 	.short	0x0100
        /*1f1a*/ 	.byte	0x08
	.zero		1


	//   ....[16]....
        /*1f1c*/ 	.word	0x00000360
        /*1f20*/ 	.word	0x000000ff
        /*1f24*/ 	.word	0x00000040
        /*1f28*/ 	.short	0x0100
        /*1f2a*/ 	.byte	0x08
	.zero		1


	//   ....[17]....
        /*1f2c*/ 	.word	0x00000370
        /*1f30*/ 	.word	0x000000ff
        /*1f34*/ 	.word	0x000000a0
        /*1f38*/ 	.short	0x0100
        /*1f3a*/ 	.byte	0x08
	.zero		1


	//   ....[18]....
        /*1f3c*/ 	.word	0x00000380
        /*1f40*/ 	.word	0x000000ff
        /*1f44*/ 	.word	0x00000048
        /*1f48*/ 	.short	0x0100
        /*1f4a*/ 	.byte	0x08
	.zero		1


	//   ....[19]....
        /*1f4c*/ 	.word	0x00000390
        /*1f50*/ 	.word	0x000000ff
        /*1f54*/ 	.word	0x000000a8
        /*1f58*/ 	.short	0x0100
        /*1f5a*/ 	.byte	0x08
	.zero		1


	//   ....[20]....
        /*1f5c*/ 	.word	0x000003a0
        /*1f60*/ 	.word	0x000000ff
        /*1f64*/ 	.word	0x00000050
        /*1f68*/ 	.short	0x0100
        /*1f6a*/ 	.byte	0x08
	.zero		1


	//   ....[21]....
        /*1f6c*/ 	.word	0x000003b0
        /*1f70*/ 	.word	0x000000ff
        /*1f74*/ 	.word	0x000000b0
        /*1f78*/ 	.short	0x0100
        /*1f7a*/ 	.byte	0x08
	.zero		1


	//   ....[22]....
        /*1f7c*/ 	.word	0x000003c0
        /*1f80*/ 	.word	0x000000ff
        /*1f84*/ 	.word	0x00000058
        /*1f88*/ 	.short	0x0100
        /*1f8a*/ 	.byte	0x08
	.zero		1


	//   ....[23]....
        /*1f8c*/ 	.word	0x000003d0
        /*1f90*/ 	.word	0x000000ff
        /*1f94*/ 	.word	0x000000b8
        /*1f98*/ 	.short	0x0100
        /*1f9a*/ 	.byte	0x08
	.zero		1


	//   ....[24]....
        /*1f9c*/ 	.word	0x00000830
        /*1fa0*/ 	.word	0x000000ff
        /*1fa4*/ 	.word	0x000000d0
        /*1fa8*/ 	.short	0x0100
        /*1faa*/ 	.byte	0x06
	.zero		1


	//   ....[25]....
        /*1fac*/ 	.word	0x000008d0
        /*1fb0*/ 	.word	0x000000ff
        /*1fb4*/ 	.word	0x000000d8
        /*1fb8*/ 	.short	0x0100
        /*1fba*/ 	.byte	0x06
	.zero		1


	//   ....[26]....
        /*1fbc*/ 	.word	0x00001670
        /*1fc0*/ 	.word	0x00000003
        /*1fc4*/ 	.word	0x00000000
        /*1fc8*/ 	.short	0x010a
        /*1fca*/ 	.byte	0x3f
	.zero		1


	//   ....[27]....
        /*1fcc*/ 	.word	0x000016b0
        /*1fd0*/ 	.word	0x00000003
        /*1fd4*/ 	.word	0x00000000
        /*1fd8*/ 	.short	0x010a
        /*1fda*/ 	.byte	0x3f
	.zero		1


	//   ....[28]....
        /*1fdc*/ 	.word	0x00002490
        /*1fe0*/ 	.word	0x000000ff
        /*1fe4*/ 	.word	0x00000000
        /*1fe8*/ 	.short	0x010a
        /*1fea*/ 	.byte	0x04
	.zero		1


	//   ....[29]....
        /*1fec*/ 	.word	0x000024d0
        /*1ff0*/ 	.word	0x000000ff
        /*1ff4*/ 	.word	0x00000000
        /*1ff8*/ 	.short	0x010a
        /*1ffa*/ 	.byte	0x04
	.zero		1


	//   ....[30]....
        /*1ffc*/ 	.word	0x00003db0
        /*2000*/ 	.word	0x00000005
        /*2004*/ 	.word	0x00000000
        /*2008*/ 	.short	0x0101
        /*200a*/ 	.byte	0x3f
	.zero		1


	//   ....[31]....
        /*200c*/ 	.word	0x00003f90
        /*2010*/ 	.word	0x00000000
        /*2014*/ 	.word	0x00000000
        /*2018*/ 	.short	0x0101
        /*201a*/ 	.byte	0x3f
	.zero		1


	//   ....[32]....
        /*201c*/ 	.word	0x0001e970
        /*2020*/ 	.word	0x0000000f
        /*2024*/ 	.word	0x00000060
        /*2028*/ 	.short	0x010a
        /*202a*/ 	.byte	0x3f
	.zero		1


	//   ....[33]....
        /*202c*/ 	.word	0x0001ed00
        /*2030*/ 	.word	0x00000002
        /*2034*/ 	.word	0x000000d8
        /*2038*/ 	.short	0x0101
        /*203a*/ 	.byte	0x3f
	.zero		1


	//   ....[34]....
        /*203c*/ 	.word	0x0001f4c0
        /*2040*/ 	.word	0x00000005
        /*2044*/ 	.word	0x00000000
        /*2048*/ 	.short	0x010a
        /*204a*/ 	.byte	0x3f
	.zero		1


	//   ....[35]....
        /*204c*/ 	.word	0x0001f550
        /*2050*/ 	.word	0x00000005
        /*2054*/ 	.word	0x00000000
        /*2058*/ 	.short	0x010a
        /*205a*/ 	.byte	0x3f
	.zero		1


	//   ....[36]....
        /*205c*/ 	.word	0x0001f5e0
        /*2060*/ 	.word	0x00000005
        /*2064*/ 	.word	0x00000000
        /*2068*/ 	.short	0x010a
        /*206a*/ 	.byte	0x3f
	.zero		1


	//   ....[37]....
        /*206c*/ 	.word	0x0001f670
        /*2070*/ 	.word	0x00000005
        /*2074*/ 	.word	0x00000000
        /*2078*/ 	.short	0x010a
        /*207a*/ 	.byte	0x3f
	.zero		1


	//   ....[38]....
        /*207c*/ 	.word	0x0001f700
        /*2080*/ 	.word	0x00000005
        /*2084*/ 	.word	0x00000000
        /*2088*/ 	.short	0x010a
        /*208a*/ 	.byte	0x3f
	.zero		1


	//   ....[39]....
        /*208c*/ 	.word	0x0001f790
        /*2090*/ 	.word	0x00000005
        /*2094*/ 	.word	0x00000000
        /*2098*/ 	.short	0x010a
        /*209a*/ 	.byte	0x3f
	.zero		1


	//   ....[40]....
        /*209c*/ 	.word	0x0001f820
        /*20a0*/ 	.word	0x00000005
        /*20a4*/ 	.word	0x00000000
        /*20a8*/ 	.short	0x010a
        /*20aa*/ 	.byte	0x3f
	.zero		1


	//   ....[41]....
        /*20ac*/ 	.word	0x0001f8b0
        /*20b0*/ 	.word	0x00000005
        /*20b4*/ 	.word	0x00000000
        /*20b8*/ 	.short	0x010a
        /*20ba*/ 	.byte	0x3f
	.zero		1


	//   ....[42]....
        /*20bc*/ 	.word	0x0001f940
        /*20c0*/ 	.word	0x00000005
        /*20c4*/ 	.word	0x00000000
        /*20c8*/ 	.short	0x010a
        /*20ca*/ 	.byte	0x3f
	.zero		1


	//   ....[43]....
        /*20cc*/ 	.word	0x0001f9d0
        /*20d0*/ 	.word	0x00000005
        /*20d4*/ 	.word	0x00000000
        /*20d8*/ 	.short	0x010a
        /*20da*/ 	.byte	0x3f
	.zero		1


	//   ....[44]....
        /*20dc*/ 	.word	0x0001fa60
        /*20e0*/ 	.word	0x00000005
        /*20e4*/ 	.word	0x00000000
        /*20e8*/ 	.short	0x010a
        /*20ea*/ 	.byte	0x3f
	.zero		1


	//   ....[45]....
        /*20ec*/ 	.word	0x0001faf0
        /*20f0*/ 	.word	0x00000003
        /*20f4*/ 	.word	0x00000000
        /*20f8*/ 	.short	0x010a
        /*20fa*/ 	.byte	0x3f
	.zero		1


	//   ....[46]....
        /*20fc*/ 	.word	0x0001fb50
        /*2100*/ 	.word	0x00000003
        /*2104*/ 	.word	0x00000000
        /*2108*/ 	.short	0x010a
        /*210a*/ 	.byte	0x3f
	.zero		1


	//   ....[47]....
        /*210c*/ 	.word	0x0001fbb0
        /*2110*/ 	.word	0x00000007
        /*2114*/ 	.word	0x00000000
        /*2118*/ 	.short	0x010a
        /*211a*/ 	.byte	0x3f
	.zero		1


	//   ....[48]....
        /*211c*/ 	.word	0x0001fc80
        /*2120*/ 	.word	0x0000000f
        /*2124*/ 	.word	0x00000060
        /*2128*/ 	.short	0x010a
        /*212a*/ 	.byte	0x3f
	.zero		1


	//   ....[49]....
        /*212c*/ 	.word	0x0001fd50
        /*2130*/ 	.word	0x00000005
        /*2134*/ 	.word	0x00000000
        /*2138*/ 	.short	0x010a
        /*213a*/ 	.byte	0x3f
	.zero		1


	//   ....[50]....
        /*213c*/ 	.word	0x0001fda0
        /*2140*/ 	.word	0x00000005
        /*2144*/ 	.word	0x00000000
        /*2148*/ 	.short	0x010a
        /*214a*/ 	.byte	0x3f
	.zero		1


	//   ....[51]....
        /*214c*/ 	.word	0x0001fdf0
        /*2150*/ 	.word	0x00000005
        /*2154*/ 	.word	0x00000000
        /*2158*/ 	.short	0x010a
        /*215a*/ 	.byte	0x3f
	.zero		1


	//   ....[52]....
        /*215c*/ 	.word	0x0001fe40
        /*2160*/ 	.word	0x00000005
        /*2164*/ 	.word	0x00000000
        /*2168*/ 	.short	0x010a
        /*216a*/ 	.byte	0x3f
	.zero		1


	//   ....[53]....
        /*216c*/ 	.word	0x0001fe90
        /*2170*/ 	.word	0x00000005
        /*2174*/ 	.word	0x00000000
        /*2178*/ 	.short	0x010a
        /*217a*/ 	.byte	0x3f
	.zero		1


	//   ....[54]....
        /*217c*/ 	.word	0x0001fee0
        /*2180*/ 	.word	0x00000005
        /*2184*/ 	.word	0x00000000
        /*2188*/ 	.short	0x010a
        /*218a*/ 	.byte	0x3f
	.zero		1


	//   ....[55]....
        /*218c*/ 	.word	0x0001ff30
        /*2190*/ 	.word	0x00000005
        /*2194*/ 	.word	0x00000000
        /*2198*/ 	.short	0x010a
        /*219a*/ 	.byte	0x3f
	.zero		1


	//   ....[56]....
        /*219c*/ 	.word	0x0001ff80
        /*21a0*/ 	.word	0x00000005
        /*21a4*/ 	.word	0x00000000
        /*21a8*/ 	.short	0x010a
        /*21aa*/ 	.byte	0x3f
	.zero		1


	//   ....[57]....
        /*21ac*/ 	.word	0x0001ffd0
        /*21b0*/ 	.word	0x00000005
        /*21b4*/ 	.word	0x00000000
        /*21b8*/ 	.short	0x010a
        /*21ba*/ 	.byte	0x3f
	.zero		1


	//   ....[58]....
        /*21bc*/ 	.word	0x00020020
        /*21c0*/ 	.word	0x00000005
        /*21c4*/ 	.word	0x00000000
        /*21c8*/ 	.short	0x010a
        /*21ca*/ 	.byte	0x3f
	.zero		1


	//   ....[59]....
        /*21cc*/ 	.word	0x00020070
        /*21d0*/ 	.word	0x00000005
        /*21d4*/ 	.word	0x00000000
        /*21d8*/ 	.short	0x010a
        /*21da*/ 	.byte	0x3f
	.zero		1


	//----- nvinfo : EIATTR_NUM_MBARRIERS
	.align		4
.L_37:
        /*21dc*/ 	.byte	0x03, 0x38
        /*21de*/ 	.short	0x001a


	//----- nvinfo : EIATTR_EXIT_INSTR_OFFSETS
	.align		4
        /*21e0*/ 	.byte	0x04, 0x1c
        /*21e2*/ 	.short	(.L_39 - .L_38)


	//   ....[0]....
.L_38:
        /*21e4*/ 	.word	0x00000af0


	//   ....[1]....
        /*21e8*/ 	.word	0x00001340


	//   ....[2]....
        /*21ec*/ 	.word	0x0001e060


	//   ....[3]....
        /*21f0*/ 	.word	0x0001e610


	//   ....[4]....
        /*21f4*/ 	.word	0x0001fb40


	//----- nvinfo : EIATTR_MAX_THREADS
	.align		4
.L_39:
        /*21f8*/ 	.byte	0x04, 0x05
        /*21fa*/ 	.short	(.L_41 - .L_40)
.L_40:
        /*21fc*/ 	.word	0x00000180
        /*2200*/ 	.word	0x00000001
        /*2204*/ 	.word	0x00000001


	//----- nvinfo : EIATTR_CRS_STACK_SIZE
	.align		4
.L_41:
        /*2208*/ 	.byte	0x04, 0x1e
        /*220a*/ 	.short	(.L_43 - .L_42)
.L_42:
        /*220c*/ 	.word	0x00000000


	//----- nvinfo : EIATTR_CBANK_PARAM_SIZE
	.align		4
.L_43:
        /*2210*/ 	.byte	0x03, 0x19
        /*2212*/ 	.short	0x0470


	//----- nvinfo : EIATTR_PARAM_CBANK
	.align		4
        /*2214*/ 	.byte	0x04, 0x0a
        /*2216*/ 	.short	(.L_45 - .L_44)
	.align		4
.L_44:
        /*2218*/ 	.word	index@(.nv.constant0._ZN7cutlass13device_kernelINS_4gemm6kernel13GemmUniversalIN4cute5tupleIJiiiiEEENS1_10collective13CollectiveMmaINS1_34MainloopSm90TmaGmmaWarpSpecializedILi12ENS5_IJNS4_1CILi2EEENSA_ILi1EEESC_EEENS1_35KernelTmaWarpSpecializedCooperativeEEENS5_IJNSA_ILi192EEENSA_ILi384EEENSA_ILi16EEEEEENS_6half_tENS5_IJlSC_lEEESK_SL_NS4_8TiledMMAINS4_8MMA_AtomIJNS4_4SM904GMMA26MMA_64x192x16_F32F16F16_SSILNSP_5MajorE0ELSR_0ELNSP_7ScaleInE1ELSS_1EEEEEENS4_6LayoutISD_NS5_IJSC_NSA_ILi0EEESW_EEEEENS5_IJNS4_10UnderscoreESZ_SZ_EEEEENS4_13SM90_TMA_LOADENS4_14ComposedLayoutINS4_7SwizzleILi1ELi4ELi3EEENS4_18smem_ptr_flag_bitsILi16EEENSV_INS5_IJNSA_ILi8EEESI_EEENS5_IJSI_SC_EEEEEEEvNS4_8identityENS4_23SM90_TMA_LOAD_MULTICASTES1C_vS1D_EENS_8epilogue10collective6detail29Sm90TmaWarpSpecializedAdapterINS1H_15DefaultEpilogueISK_SL_SL_NS1G_6thread17LinearCombinationISK_Li1EffLNS1L_9ScaleType4KindE0ELNS_15FloatRoundStyleE2ESK_EENS1_15EpilogueDefaultEEEEEvvEEEEvNT_6ParamsE)
        /*221c*/ 	.short	0x0210
        /*221e*/ 	.short	0x0470


	//----- nvinfo : EIATTR_SW_WAR
	.align		4
.L_45:
        /*2220*/ 	.byte	0x04, 0x36
        /*2222*/ 	.short	(.L_47 - .L_46)
.L_46:
        /*2224*/ 	.word	0x00000008
.L_47:


//--------------------- .nv.callgraph             --------------------------
	.section	.nv.callgraph,"",@"SHT_CUDA_CALLGRAPH"
	.align	4
	.sectionentsize	8
	.align		4
        /*0000*/ 	.word	0x00000000
	.align		4
        /*0004*/ 	.word	0xffffffff
	.align		4
        /*0008*/ 	.word	index@(_ZN7cutlass13device_kernelINS_4gemm6kernel13GemmUniversalIN4cute5tupleIJiiiiEEENS1_10collective13CollectiveMmaINS1_34MainloopSm90TmaGmmaWarpSpecializedILi12ENS5_IJNS4_1CILi2EEENSA_ILi1EEESC_EEENS1_35KernelTmaWarpSpecializedCooperativeEEENS5_IJNSA_ILi192EEENSA_ILi384EEENSA_ILi16EEEEEENS_6half_tENS5_IJlSC_lEEESK_SL_NS4_8TiledMMAINS4_8MMA_AtomIJNS4_4SM904GMMA26MMA_64x192x16_F32F16F16_SSILNSP_5MajorE0ELSR_0ELNSP_7ScaleInE1ELSS_1EEEEEENS4_6LayoutISD_NS5_IJSC_NSA_ILi0EEESW_EEEEENS5_IJNS4_10UnderscoreESZ_SZ_EEEEENS4_13SM90_TMA_LOADENS4_14ComposedLayoutINS4_7SwizzleILi1ELi4ELi3EEENS4_18smem_ptr_flag_bitsILi16EEENSV_INS5_IJNSA_ILi8EEESI_EEENS5_IJSI_SC_EEEEEEEvNS4_8identityENS4_23SM90_TMA_LOAD_MULTICASTES1C_vS1D_EENS_8epilogue10collective6detail29Sm90TmaWarpSpecializedAdapterINS1H_15DefaultEpilogueISK_SL_SL_NS1G_6thread17LinearCombinationISK_Li1EffLNS1L_9ScaleType4KindE0ELNS_15FloatRoundStyleE2ESK_EENS1_15EpilogueDefaultEEEEEvvEEEEvNT_6ParamsE)
	.align		4
        /*000c*/ 	.word	index@(__assertfail)
	.align		4
        /*0010*/ 	.word	0x00000000
	.align		4
        /*0014*/ 	.word	0xfffffffe
	.align		4
        /*0018*/ 	.word	0x00000000
	.align		4
        /*001c*/ 	.word	0xfffffffd
	.align		4
        /*0020*/ 	.word	0x00000000
	.align		4
        /*0024*/ 	.word	0xfffffffc


//--------------------- .nv.constant4             --------------------------
	.section	.nv.constant4,"a",@progbits
	.align	8
	.align		8
.nv.constant4:
        /*0000*/ 	.dword	__assertfail
	.align		8
        /*0008*/ 	.dword	__unnamed_1
	.align		8
        /*0010*/ 	.dword	_ZN39_INTERNAL_5d70596b_4_k_cu_ee6ecf6b_48994cuda3std3__45__cpo5beginE
	.align		8
        /*0018*/ 	.dword	_ZN39_INTERNAL_5d70596b_4_k_cu_ee6ecf6b_48994cuda3std3__45__cpo3endE
	.align		8
        /*0020*/ 	.dword	_ZN39_INTERNAL_5d70596b_4_k_cu_ee6ecf6b_48994cuda3std3__45__cpo6cbeginE
	.align		8
        /*0028*/ 	.dword	_ZN39_INTERNAL_5d70596b_4_k_cu_ee6ecf6b_48994cuda3std3__45__cpo4cendE
	.align		8
        /*0030*/ 	.dword	_ZN39_INTERNAL_5d70596b_4_k_cu_ee6ecf6b_48994cuda3std3__441_GLOBAL__N__5d70596b_4_k_cu_ee6ecf6b_48996ignoreE
	.align		8
        /*0038*/ 	.dword	_ZN39_INTERNAL_5d70596b_4_k_cu_ee6ecf6b_48994cuda3std3__419piecewise_constructE
	.align		8
        /*0040*/ 	.dword	_ZN39_INTERNAL_5d70596b_4_k_cu_ee6ecf6b_48994cuda3std3__48in_placeE
	.align		8
        /*0048*/ 	.dword	_ZN39_INTERNAL_5d70596b_4_k_cu_ee6ecf6b_48994cuda3std6ranges3__45__cpo4swapE
	.align		8
        /*0050*/ 	.dword	_ZN39_INTERNAL_5d70596b_4_k_cu_ee6ecf6b_48994cuda3std6ranges3__45__cpo9iter_moveE
	.align		8
        /*0058*/ 	.dword	_ZN39_INTERNAL_5d70596b_4_k_cu_ee6ecf6b_48994cute7productE
	.align		8
        /*0060*/ 	.dword	_ZN39_INTERNAL_5d70596b_4_k_cu_ee6ecf6b_48994cute1_E
	.align		8
        /*0068*/ 	.dword	$str$22
	.align		8
        /*0070*/ 	.dword	$str$23


//--------------------- .text._ZN7cutlass13device_kernelINS_4gemm6kernel13GemmUniversalIN4cute5tupleIJiiiiEEENS1_10collective13CollectiveMmaINS1_34MainloopSm90TmaGmmaWarpSpecializedILi12ENS5_IJNS4_1CILi2EEENSA_ILi1EEESC_EEENS1_35KernelTmaWarpSpecializedCooperativeEEENS5_IJNSA_ILi192EEENSA_ILi384EEENSA_ILi16EEEEEENS_6half_tENS5_IJlSC_lEEESK_SL_NS4_8TiledMMAINS4_8MMA_AtomIJNS4_4SM904GMMA26MMA_64x192x16_F32F16F16_SSILNSP_5MajorE0ELSR_0ELNSP_7ScaleInE1ELSS_1EEEEEENS4_6LayoutISD_NS5_IJSC_NSA_ILi0EEESW_EEEEENS5_IJNS4_10UnderscoreESZ_SZ_EEEEENS4_13SM90_TMA_LOADENS4_14ComposedLayoutINS4_7SwizzleILi1ELi4ELi3EEENS4_18smem_ptr_flag_bitsILi16EEENSV_INS5_IJNSA_ILi8EEESI_EEENS5_IJSI_SC_EEEEEEEvNS4_8identityENS4_23SM90_TMA_LOAD_MULTICASTES1C_vS1D_EENS_8epilogue10collective6detail29Sm90TmaWarpSpecializedAdapterINS1H_15DefaultEpilogueISK_SL_SL_NS1G_6thread17LinearCombinationISK_Li1EffLNS1L_9ScaleType4KindE0ELNS_15FloatRoundStyleE2ESK_EENS1_15EpilogueDefaultEEEEEvvEEEEvNT_6ParamsE --------------------------
	.section	.text._ZN7cutlass13device_kernelINS_4gemm6kernel13GemmUniversalIN4cute5tupleIJiiiiEEENS1_10collective13CollectiveMmaINS1_34MainloopSm90TmaGmmaWarpSpecializedILi12ENS5_IJNS4_1CILi2EEENSA_ILi1EEESC_EEENS1_35KernelTmaWarpSpecializedCooperativeEEENS5_IJNSA_ILi192EEENSA_ILi384EEENSA_ILi16EEEEEENS_6half_tENS5_IJlSC_lEEESK_SL_NS4_8TiledMMAINS4_8MMA_AtomIJNS4_4SM904GMMA26MMA_64x192x16_F32F16F16_SSILNSP_5MajorE0ELSR_0ELNSP_7ScaleInE1ELSS_1EEEEEENS4_6LayoutISD_NS5_IJSC_NSA_ILi0EEESW_EEEEENS5_IJNS4_10UnderscoreESZ_SZ_EEEEENS4_13SM90_TMA_LOADENS4_14ComposedLayoutINS4_7SwizzleILi1ELi4ELi3EEENS4_18smem_ptr_flag_bitsILi16EEENSV_INS5_IJNSA_ILi8EEESI_EEENS5_IJSI_SC_EEEEEEEvNS4_8identityENS4_23SM90_TMA_LOAD_MULTICASTES1C_vS1D_EENS_8epilogue10collective6detail29Sm90TmaWarpSpecializedAdapterINS1H_15DefaultEpilogueISK_SL_SL_NS1G_6thread17LinearCombinationISK_Li1EffLNS1L_9ScaleType4KindE0ELNS_15FloatRoundStyleE2ESK_EENS1_15EpilogueDefaultEEEEEvvEEEEvNT_6ParamsE,"ax",@progbits
	.align	128
.text._ZN7cutlass13device_kernelINS_4gemm6kernel13GemmUniversalIN4cute5tupleIJiiiiEEENS1_10collective13CollectiveMmaINS1_34MainloopSm90TmaGmmaWarpSpecializedILi12ENS5_IJNS4_1CILi2EEENSA_ILi1EEESC_EEENS1_35KernelTmaWarpSpecializedCooperativeEEENS5_IJNSA_ILi192EEENSA_ILi384EEENSA_ILi16EEEEEENS_6half_tENS5_IJlSC_lEEESK_SL_NS4_8TiledMMAINS4_8MMA_AtomIJNS4_4SM904GMMA26MMA_64x192x16_F32F16F16_SSILNSP_5MajorE0ELSR_0ELNSP_7ScaleInE1ELSS_1EEEEEENS4_6LayoutISD_NS5_IJSC_NSA_ILi0EEESW_EEEEENS5_IJNS4_10UnderscoreESZ_SZ_EEEEENS4_13SM90_TMA_LOADENS4_14ComposedLayoutINS4_7SwizzleILi1ELi4ELi3EEENS4_18smem_ptr_flag_bitsILi16EEENSV_INS5_IJNSA_ILi8EEESI_EEENS5_IJSI_SC_EEEEEEEvNS4_8identityENS4_23SM90_TMA_LOAD_MULTICASTES1C_vS1D_EENS_8epilogue10collective6detail29Sm90TmaWarpSpecializedAdapterINS1H_15DefaultEpilogueISK_SL_SL_NS1G_6thread17LinearCombinationISK_Li1EffLNS1L_9ScaleType4KindE0ELNS_15FloatRoundStyleE2ESK_EENS1_15EpilogueDefaultEEEEEvvEEEEvNT_6ParamsE:
        .type           _ZN7cutlass13device_kernelINS_4gemm6kernel13GemmUniversalIN4cute5tupleIJiiiiEEENS1_10collective13CollectiveMmaINS1_34MainloopSm90TmaGmmaWarpSpecializedILi12ENS5_IJNS4_1CILi2EEENSA_ILi1EEESC_EEENS1_35KernelTmaWarpSpecializedCooperativeEEENS5_IJNSA_ILi192EEENSA_ILi384EEENSA_ILi16EEEEEENS_6half_tENS5_IJlSC_lEEESK_SL_NS4_8TiledMMAINS4_8MMA_AtomIJNS4_4SM904GMMA26MMA_64x192x16_F32F16F16_SSILNSP_5MajorE0ELSR_0ELNSP_7ScaleInE1ELSS_1EEEEEENS4_6LayoutISD_NS5_IJSC_NSA_ILi0EEESW_EEEEENS5_IJNS4_10UnderscoreESZ_SZ_EEEEENS4_13SM90_TMA_LOADENS4_14ComposedLayoutINS4_7SwizzleILi1ELi4ELi3EEENS4_18smem_ptr_flag_bitsILi16EEENSV_INS5_IJNSA_ILi8EEESI_EEENS5_IJSI_SC_EEEEEEEvNS4_8identityENS4_23SM90_TMA_LOAD_MULTICASTES1C_vS1D_EENS_8epilogue10collective6detail29Sm90TmaWarpSpecializedAdapterINS1H_15DefaultEpilogueISK_SL_SL_NS1G_6thread17LinearCombinationISK_Li1EffLNS1L_9ScaleType4KindE0ELNS_15FloatRoundStyleE2ESK_EENS1_15EpilogueDefaultEEEEEvvEEEEvNT_6ParamsE,@function
        .size           _ZN7cutlass13device_kernelINS_4gemm6kernel13GemmUniversalIN4cute5tupleIJiiiiEEENS1_10collective13CollectiveMmaINS1_34MainloopSm90TmaGmmaWarpSpecializedILi12ENS5_IJNS4_1CILi2EEENSA_ILi1EEESC_EEENS1_35KernelTmaWarpSpecializedCooperativeEEENS5_IJNSA_ILi192EEENSA_ILi384EEENSA_ILi16EEEEEENS_6half_tENS5_IJlSC_lEEESK_SL_NS4_8TiledMMAINS4_8MMA_AtomIJNS4_4SM904GMMA26MMA_64x192x16_F32F16F16_SSILNSP_5MajorE0ELSR_0ELNSP_7ScaleInE1ELSS_1EEEEEENS4_6LayoutISD_NS5_IJSC_NSA_ILi0EEESW_EEEEENS5_IJNS4_10UnderscoreESZ_SZ_EEEEENS4_13SM90_TMA_LOADENS4_14ComposedLayoutINS4_7SwizzleILi1ELi4ELi3EEENS4_18smem_ptr_flag_bitsILi16EEENSV_INS5_IJNSA_ILi8EEESI_EEENS5_IJSI_SC_EEEEEEEvNS4_8identityENS4_23SM90_TMA_LOAD_MULTICASTES1C_vS1D_EENS_8epilogue10collective6detail29Sm90TmaWarpSpecializedAdapterINS1H_15DefaultEpilogueISK_SL_SL_NS1G_6thread17LinearCombinationISK_Li1EffLNS1L_9ScaleType4KindE0ELNS_15FloatRoundStyleE2ESK_EENS1_15EpilogueDefaultEEEEEvvEEEEvNT_6ParamsE,(.L_x_852 - _ZN7cutlass13device_kernelINS_4gemm6kernel13GemmUniversalIN4cute5tupleIJiiiiEEENS1_10collective13CollectiveMmaINS1_34MainloopSm90TmaGmmaWarpSpecializedILi12ENS5_IJNS4_1CILi2EEENSA_ILi1EEESC_EEENS1_35KernelTmaWarpSpecializedCooperativeEEENS5_IJNSA_ILi192EEENSA_ILi384EEENSA_ILi16EEEEEENS_6half_tENS5_IJlSC_lEEESK_SL_NS4_8TiledMMAINS4_8MMA_AtomIJNS4_4SM904GMMA26MMA_64x192x16_F32F16F16_SSILNSP_5MajorE0ELSR_0ELNSP_7ScaleInE1ELSS_1EEEEEENS4_6LayoutISD_NS5_IJSC_NSA_ILi0EEESW_EEEEENS5_IJNS4_10UnderscoreESZ_SZ_EEEEENS4_13SM90_TMA_LOADENS4_14ComposedLayoutINS4_7SwizzleILi1ELi4ELi3EEENS4_18smem_ptr_flag_bitsILi16EEENSV_INS5_IJNSA_ILi8EEESI_EEENS5_IJSI_SC_EEEEEEEvNS4_8identityENS4_23SM90_TMA_LOAD_MULTICASTES1C_vS1D_EENS_8epilogue10collective6detail29Sm90TmaWarpSpecializedAdapterINS1H_15DefaultEpilogueISK_SL_SL_NS1G_6thread17LinearCombinationISK_Li1EffLNS1L_9ScaleType4KindE0ELNS_15FloatRoundStyleE2ESK_EENS1_15EpilogueDefaultEEEEEvvEEEEvNT_6ParamsE)
        .other          _ZN7cutlass13device_kernelINS_4gemm6kernel13GemmUniversalIN4cute5tupleIJiiiiEEENS1_10collective13CollectiveMmaINS1_34MainloopSm90TmaGmmaWarpSpecializedILi12ENS5_IJNS4_1CILi2EEENSA_ILi1EEESC_EEENS1_35KernelTmaWarpSpecializedCooperativeEEENS5_IJNSA_ILi192EEENSA_ILi384EEENSA_ILi16EEEEEENS_6half_tENS5_IJlSC_lEEESK_SL_NS4_8TiledMMAINS4_8MMA_AtomIJNS4_4SM904GMMA26MMA_64x192x16_F32F16F16_SSILNSP_5MajorE0ELSR_0ELNSP_7ScaleInE1ELSS_1EEEEEENS4_6LayoutISD_NS5_IJSC_NSA_ILi0EEESW_EEEEENS5_IJNS4_10UnderscoreESZ_SZ_EEEEENS4_13SM90_TMA_LOADENS4_14ComposedLayoutINS4_7SwizzleILi1ELi4ELi3EEENS4_18smem_ptr_flag_bitsILi16EEENSV_INS5_IJNSA_ILi8EEESI_EEENS5_IJSI_SC_EEEEEEEvNS4_8identityENS4_23SM90_TMA_LOAD_MULTICASTES1C_vS1D_EENS_8epilogue10collective6detail29Sm90TmaWarpSpecializedAdapterINS1H_15DefaultEpilogueISK_SL_SL_NS1G_6thread17LinearCombinationISK_Li1EffLNS1L_9ScaleType4KindE0ELNS_15FloatRoundStyleE2ESK_EENS1_15EpilogueDefaultEEEEEvvEEEEvNT_6ParamsE,@"STO_CUDA_ENTRY STV_DEFAULT"
_ZN7cutlass13device_kernelINS_4gemm6kernel13GemmUniversalIN4cute5tupleIJiiiiEEENS1_10collective13CollectiveMmaINS1_34MainloopSm90TmaGmmaWarpSpecializedILi12ENS5_IJNS4_1CILi2EEENSA_ILi1EEESC_EEENS1_35KernelTmaWarpSpecializedCooperativeEEENS5_IJNSA_ILi192EEENSA_ILi384EEENSA_ILi16EEEEEENS_6half_tENS5_IJlSC_lEEESK_SL_NS4_8TiledMMAINS4_8MMA_AtomIJNS4_4SM904GMMA26MMA_64x192x16_F32F16F16_SSILNSP_5MajorE0ELSR_0ELNSP_7ScaleInE1ELSS_1EEEEEENS4_6LayoutISD_NS5_IJSC_NSA_ILi0EEESW_EEEEENS5_IJNS4_10UnderscoreESZ_SZ_EEEEENS4_13SM90_TMA_LOADENS4_14ComposedLayoutINS4_7SwizzleILi1ELi4ELi3EEENS4_18smem_ptr_flag_bitsILi16EEENSV_INS5_IJNSA_ILi8EEESI_EEENS5_IJSI_SC_EEEEEEEvNS4_8identityENS4_23SM90_TMA_LOAD_MULTICASTES1C_vS1D_EENS_8epilogue10collective6detail29Sm90TmaWarpSpecializedAdapterINS1H_15DefaultEpilogueISK_SL_SL_NS1G_6thread17LinearCombinationISK_Li1EffLNS1L_9ScaleType4KindE0ELNS_15FloatRoundStyleE2ESK_EENS1_15EpilogueDefaultEEEEEvvEEEEvNT_6ParamsE:
[----:B------:R-:W0:Y:S02]  /*0000*/  LDC R1, c[0x0][0x28] ;  /* 0x00000a00ff017b82 */ /* 0x000e240000000800 */
[----:B0-----:R-:W-:Y:S01]  /*0010*/  VIADD R1, R1, 0xfffffa38 ;  /* 0xfffffa3801017836 */ /* 0x001fe20000000000 */
[----:B------:R-:W0:Y:S01]  /*0020*/  S2R R6, SR_TID.X ;  /* 0x0000000000067919 */ /* 0x000e220000002100 */
[----:B------:R-:W-:Y:S01]  /*0030*/  ELECT P0, URZ, PT ;  /* 0x00000000003f782f */ /* 0x000fe20003800000 */
[----:B------:R-:W-:Y:S01]  /*0040*/  BSSY B0, `(.L_x_0) ;  /* 0x000000f000007945 */ /* 0x000fe20003800000 */
[--C-:B0-----:R-:W-:Y:S02]  /*0050*/  SHF.R.U32.HI R0, RZ, 0x5, R6.reuse ;  /* 0x00000005ff007819 */ /* 0x101fe40000011606 */
[----:B------:R-:W-:-:S03]  /*0060*/  SHF.R.U32.HI R2, RZ, 0x7, R6 ;  /* 0x00000007ff027819 */ /* 0x000fc60000011606 */
[----:B------:R-:W0:Y:S04]  /*0070*/  SHFL.IDX PT, R3, R0, RZ, 0x1f ;  /* 0x00001fff00037589 */ /* 0x000e2800000e0000 */
[----:B------:R1:W2:Y:S01]  /*0080*/  SHFL.IDX PT, R4, R2, RZ, 0x1f ;  /* 0x00001fff02047589 */ /* 0x0002a200000e0000 */
[----:B0-----:R-:W-:-:S13]  /*0090*/  ISETP.NE.OR P0, PT, R3, RZ, !P0 ;  /* 0x000000ff0300720c */ /* 0x001fda0004705670 */
[----:B-12---:R-:W-:Y:S05]  /*00a0*/  @P0 BRA `(.L_x_1) ;  /* 0x0000000000200947 */ /* 0x006fea0003800000 */
[----:B------:R-:W-:Y:S02]  /*00b0*/  ULDC.64 UR4, c[0x0][0x198] ;  /* 0x0000660000047ab9 */ /* 0x000fe40000000a00 */
[----:B------:R-:W-:Y:S02]  /*00c0*/  UIADD3 UR6, UP0, UR4, 0xf0, URZ ;  /* 0x000000f004067890 */ /* 0x000fe4000ff1e03f */
[----:B------:R-:W-:Y:S02]  /*00d0*/  UIADD3 UR4, UP1, UR4, 0x1f0, URZ ;  /* 0x000001f004047890 */ /* 0x000fe4000ff3e03f */
[----:B------:R-:W-:Y:S02]  /*00e0*/  UIADD3.X UR7, URZ, UR5, URZ, UP0, !UPT ;  /* 0x000000053f077290 */ /* 0x000fe400087fe43f */
[----:B------:R-:W-:-:S07]  /*00f0*/  UIADD3.X UR5, URZ, UR5, URZ, UP1, !UPT ;  /* 0x000000053f057290 */ /* 0x000fce0008ffe43f */
[----:B------:R0:W-:Y:S02]  /*0100*/  UTMACCTL.PF [UR6] ;  /* 0x00000000060079b9 */ /* 0x0001e40008040000 */
[----:B------:R0:W-:Y:S02]  /*0110*/  UTMACCTL.PF [UR4] ;  /* 0x00000000040079b9 */ /* 0x0001e40008040000 */
[----:B0-----:R-:W-:Y:S01]  /*0120*/  NOP ;  /* 0x0000000000007918 */ /* 0x001fe20000000000 */
.L_x_1:
[----:B------:R-:W-:Y:S05]  /*0130*/  BSYNC B0 ;  /* 0x0000000000007941 */ /* 0x000fea0003800000 */
.L_x_0:
[----:B------:R-:W0:Y:S02]  /*0140*/  SHFL.IDX PT, R2, R0, RZ, 0x1f ;  /* 0x00001fff00027589 */ /* 0x000e2400000e0000 */
[----:B0-----:R-:W-:-:S13]  /*0150*/  ISETP.NE.AND P0, PT, R2, RZ, PT ;  /* 0x000000ff0200720c */ /* 0x001fda0003f05270 */
[----:B------:R-:W-:Y:S05]  /*0160*/  @P0 BRA `(.L_x_2) ;  /* 0x0000000000a40947 */ /* 0x000fea0003800000 */
[----:B------:R-:W-:Y:S01]  /*0170*/  ELECT P0, URZ, PT ;  /* 0x00000000003f782f */ /* 0x000fe20003800000 */
[----:B------:R-:W-:-:S12]  /*0180*/  BSSY B0, `(.L_x_2) ;  /* 0x0000027000007945 */ /* 0x000fd80003800000 */
[----:B------:R-:W-:Y:S05]  /*0190*/  @!P0 BRA `(.L_x_3) ;  /* 0x0000000000948947 */ /* 0x000fea0003800000 */
[----:B------:R-:W0:Y:S01]  /*01a0*/  S2UR UR8, SR_CgaCtaId ;  /* 0x00000000000879c3 */ /* 0x000e220000008800 */
[----:B------:R-:W-:Y:S01]  /*01b0*/  UMOV UR4, 0x400 ;  /* 0x0000040000047882 */ /* 0x000fe20000000000 */
[----:B------:R-:W-:Y:S01]  /*01c0*/  UMOV UR5, 0x1 ;  /* 0x0000000100057882 */ /* 0x000fe20000000000 */
[----:B------:R-:W-:Y:S02]  /*01d0*/  UMOV UR6, 0x4 ;  /* 0x0000000400067882 */ /* 0x000fe40000000000 */
[----:B------:R-:W-:-:S04]  /*01e0*/  UIADD3 UR6, -UR6, 0x100000, URZ ;  /* 0x0010000006067890 */ /* 0x000fc8000fffe13f */
[----:B------:R-:W-:Y:S02]  /*01f0*/  USHF.L.U32 UR7, UR6, 0xb, URZ ;  /* 0x0000000b06077899 */ /* 0x000fe4000800063f */
[----:B------:R-:W-:Y:S02]  /*0200*/  USHF.L.U32 UR6, UR6, 0x1, URZ ;  /* 0x0000000106067899 */ /* 0x000fe4000800063f */
[----:B0-----:R-:W-:Y:S02]  /*0210*/  ULEA UR8, UR8, UR4, 0x18 ;  /* 0x0000000408087291 */ /* 0x001fe4000f8ec03f */
[----:B------:R-:W-:-:S04]  /*0220*/  UIADD3 UR4, -UR5, 0x100000, URZ ;  /* 0x0010000005047890 */ /* 0x000fc8000fffe13f */
[----:B------:R-:W-:Y:S02]  /*0230*/  USHF.L.U32 UR5, UR4, 0xb, URZ ;  /* 0x0000000b04057899 */ /* 0x000fe4000800063f */
[----:B------:R-:W-:Y:S01]  /*0240*/  USHF.L.U32 UR4, UR4, 0x1, URZ ;  /* 0x0000000104047899 */ /* 0x000fe2000800063f */
[----:B------:R-:W0:Y:S11]  /*0250*/  FENCE.VIEW.ASYNC.S ;  /* 0x00000000000073c6 */ /* 0x000e360000000000 */
[----:B0-----:R0:W1:Y:S01]  /*0260*/  SYNCS.EXCH.64 URZ, [UR8], UR4 ;  /* 0x00000004083f75b2 */ /* 0x0010620008000100 */
[----:B------:R0:W2:Y:S01]  /*0270*/  SYNCS.EXCH.64 URZ, [UR8+0x60], UR6 ;  /* 0x00006006083f75b2 */ /* 0x0000a20008000100 */
[----:B------:R0:W3:Y:S01]  /*0280*/  SYNCS.EXCH.64 URZ, [UR8+0x8], UR4 ;  /* 0x00000804083f75b2 */ /* 0x0000e20008000100 */
[----:B------:R0:W4:Y:S01]  /*0290*/  SYNCS.EXCH.64 URZ, [UR8+0x68], UR6 ;  /* 0x00006806083f75b2 */ /* 0x0001220008000100 */
[----:B------:R0:W0:Y:S01]  /*02a0*/  SYNCS.EXCH.64 URZ, [UR8+0x10], UR4 ;  /* 0x00001004083f75b2 */ /* 0x0000220008000100 */
        /* <DEDUP_REMOVED lines=19> */
[----:B-1----:R-:W-:Y:S01]  /*03e0*/  NOP ;  /* 0x0000000000007918 */ /* 0x002fe20000000000 */
.L_x_3:
[----:B0-----:R-:W-:Y:S05]  /*03f0*/  BSYNC B0 ;  /* 0x0000000000007941 */ /* 0x001fea0003800000 */
.L_x_2:
[----:B------:R-:W-:Y:S01]  /*0400*/  SHF.R.S32.HI R5, RZ, 0x1f, R6 ;  /* 0x0000001fff057819 */ /* 0x000fe20000011406 */
[----:B------:R-:W0:Y:S01]  /*0410*/  SHFL.IDX PT, R0, R0, RZ, 0x1f ;  /* 0x00001fff00007589 */ /* 0x000e2200000e0000 */
[----:B------:R-:W1:Y:S01]  /*0420*/  S2UR UR8, SR_CTAID.X ;  /* 0x00000000000879c3 */ /* 0x000e620000002500 */
[----:B------:R-:W-:Y:S02]  /*0430*/  ELECT P0, URZ, PT ;  /* 0x00000000003f782f */ /* 0x000fe40003800000 */
[----:B------:R-:W-:Y:S01]  /*0440*/  LEA.HI R5, R5, R6, RZ, 0x7 ;  /* 0x0000000605057211 */ /* 0x000fe200078f38ff */
[----:B------:R-:W-:Y:S01]  /*0450*/  ULDC UR4, c[0x0][0x150] ;  /* 0x0000540000047ab9 */ /* 0x000fe20000000800 */
[----:B------:R-:W-:Y:S01]  /*0460*/  SHF.R.S32.HI R11, RZ, 0x1f, R2 ;  /* 0x0000001fff0b7819 */ /* 0x000fe20000011402 */
[----:B------:R-:W-:Y:S01]  /*0470*/  NOP ;  /* 0x0000000000007918 */ /* 0x000fe20000000000 */
[----:B------:R-:W-:Y:S01]  /*0480*/  LOP3.LUT R5, R5, 0xffffff80, RZ, 0xc0, !PT ;  /* 0xffffff8005057812 */ /* 0x000fe200078ec0ff */
[----:B------:R-:W-:Y:S01]  /*0490*/  NOP ;  /* 0x0000000000007918 */ /* 0x000fe20000000000 */
[----:B------:R-:W-:Y:S01]  /*04a0*/  LEA.HI R11, R11, R2, RZ, 0x2 ;  /* 0x000000020b0b7211 */ /* 0x000fe200078f10ff */
[----:B------:R-:W5:Y:S01]  /*04b0*/  LDC R12, c[0x0][0x144] ;  /* 0x00005100ff0c7b82 */ /* 0x000f620000000800 */
[----:B------:R-:W-:Y:S01]  /*04c0*/  IMAD.MOV.U32 R23, RZ, RZ, 0x1 ;  /* 0x00000001ff177424 */ /* 0x000fe200078e00ff */
[----:B------:R-:W-:Y:S01]  /*04d0*/  ISETP.NE.AND P3, PT, R4, RZ, PT ;  /* 0x000000ff0400720c */ /* 0x000fe20003f65270 */
[----:B------:R-:W-:Y:S01]  /*04e0*/  IMAD.IADD R5, R6, 0x1, -R5 ;  /* 0x0000000106057824 */ /* 0x000fe200078e0a05 */
[----:B------:R-:W-:Y:S01]  /*04f0*/  LOP3.LUT R11, R11, 0x3ffffffc, RZ, 0xc0, !PT ;  /* 0x3ffffffc0b0b7812 */ /* 0x000fe200078ec0ff */
[----:B------:R-:W2:Y:S03]  /*0500*/  S2R R6, SR_CTAID.Y ;  /* 0x0000000000067919 */ /* 0x000ea60000002600 */
[----:B------:R-:W-:Y:S01]  /*0510*/  SHF.R.S32.HI R8, RZ, 0x1f, R5 ;  /* 0x0000001fff087819 */ /* 0x000fe20000011405 */
[----:B------:R-:W-:Y:S01]  /*0520*/  IMAD.IADD R2, R2, 0x1, -R11 ;  /* 0x0000000102027824 */ /* 0x000fe200078e0a0b */
[----:B------:R-:W3:Y:S02]  /*0530*/  LDC R13, c[0x0][0x140] ;  /* 0x00005000ff0d7b82 */ /* 0x000ee40000000800 */
[----:B------:R-:W-:-:S02]  /*0540*/  LEA.HI R8, R8, R5, RZ, 0x3 ;  /* 0x0000000508087211 */ /* 0x000fc400078f18ff */
[----:B0-----:R-:W-:Y:S02]  /*0550*/  ISETP.NE.OR P0, PT, R0, RZ, !P0 ;  /* 0x000000ff0000720c */ /* 0x001fe40004705670 */
[--C-:B------:R-:W-:Y:S02]  /*0560*/  SHF.R.S32.HI R0, RZ, 0x3, R8.reuse ;  /* 0x00000003ff007819 */ /* 0x100fe40000011408 */
[----:B------:R-:W-:Y:S02]  /*0570*/  SHF.R.S32.HI R9, RZ, 0x1f, R8 ;  /* 0x0000001fff097819 */ /* 0x000fe40000011408 */
[----:B-1----:R-:W-:Y:S02]  /*0580*/  I2FP.F32.U32 R8, UR8 ;  /* 0x0000000800087c45 */ /* 0x002fe40008201000 */
[----:B------:R-:W-:-:S03]  /*0590*/  LEA.HI R9, R9, R0, RZ, 0x2 ;  /* 0x0000000009097211 */ /* 0x000fc600078f10ff */
[----:B------:R-:W-:Y:S01]  /*05a0*/  FMUL R10, R8, UR4 ;  /* 0x00000004080a7c20 */ /* 0x000fe20008400000 */
[----:B------:R-:W-:Y:S01]  /*05b0*/  LOP3.LUT R9, R9, 0xfffffffc, RZ, 0xc0, !PT ;  /* 0xfffffffc09097812 */ /* 0x000fe200078ec0ff */
[----:B------:R-:W-:Y:S01]  /*05c0*/  ULDC UR4, c[0x0][0x154] ;  /* 0x0000550000047ab9 */ /* 0x000fe20000000800 */
[----:B------:R-:W-:Y:S01]  /*05d0*/  VOTEU.ALL UP0, P0 ;  /* 0x00000000003f7886 */ /* 0x000fe20000000000 */
[----:B------:R-:W-:Y:S02]  /*05e0*/  VOTEU.ALL UP1, P0 ;  /* 0x00000000003f7886 */ /* 0x000fe40000020000 */
[----:B------:R-:W0:Y:S01]  /*05f0*/  F2I.U32.TRUNC.NTZ R10, R10 ;  /* 0x0000000a000a7305 */ /* 0x000e22000020f000 */
[----:B------:R-:W-:Y:S01]  /*0600*/  IMAD.IADD R9, R0, 0x1, -R9 ;  /* 0x0000000100097824 */ /* 0x000fe200078e0a09 */
[----:B------:R-:W1:Y:S01]  /*0610*/  @!UP0 S2UR UR7, SR_CgaCtaId ;  /* 0x00000000000789c3 */ /* 0x000e620000008800 */
[----:B------:R-:W-:Y:S01]  /*0620*/  @!UP0 UMOV UR6, 0x400 ;  /* 0x0000040000068882 */ /* 0x000fe20000000000 */
[----:B---3--:R-:W-:Y:S01]  /*0630*/  ISETP.EQ.U32.AND P2, PT, R13, 0x1, PT ;  /* 0x000000010d00780c */ /* 0x008fe20003f42070 */
[----:B------:R-:W-:Y:S01]  /*0640*/  IMAD R8, R2, 0x4, R9 ;  /* 0x0000000402087824 */ /* 0x000fe200078e0209 */
[----:B--2---:R-:W-:-:S04]  /*0650*/  I2FP.F32.U32 R2, R6 ;  /* 0x0000000600027245 */ /* 0x004fc80000201000 */
[----:B------:R-:W-:Y:S01]  /*0660*/  LEA.HI R0, R8, R8, RZ, 0x1 ;  /* 0x0000000808007211 */ /* 0x000fe200078f08ff */
[----:B------:R-:W2:Y:S03]  /*0670*/  LDC R9, c[0x0][0x148] ;  /* 0x00005200ff097b82 */ /* 0x000ea60000000800 */
[----:B------:R-:W-:Y:S01]  /*0680*/  LOP3.LUT R11, R0, 0xfffffffe, RZ, 0xc0, !PT ;  /* 0xfffffffe000b7812 */ /* 0x000fe200078ec0ff */
[----:B0-----:R-:W-:Y:S02]  /*0690*/  IMAD.MOV R15, RZ, RZ, -R10 ;  /* 0x000000ffff0f7224 */ /* 0x001fe400078e0a0a */
[----:B------:R-:W-:Y:S01]  /*06a0*/  FMUL R10, R2, UR4 ;  /* 0x00000004020a7c20 */ /* 0x000fe20008400000 */
[----:B------:R-:W-:Y:S01]  /*06b0*/  SHF.R.S32.HI R0, RZ, 0x1f, R3 ;  /* 0x0000001fff007819 */ /* 0x000fe20000011403 */
[----:B------:R-:W-:Y:S01]  /*06c0*/  UMOV UR4, 0x20 ;  /* 0x0000002000047882 */ /* 0x000fe20000000000 */
[----:B-----5:R-:W-:Y:S01]  /*06d0*/  IMAD R2, R12, R15, UR8 ;  /* 0x000000080c027e24 */ /* 0x020fe2000f8e020f */
[----:B------:R-:W-:-:S04]  /*06e0*/  @!UP0 UIADD3 UR4, -UR4, 0x100000, URZ ;  /* 0x0010000004048890 */ /* 0x000fc8000fffe13f */
[----:B------:R-:W-:Y:S02]  /*06f0*/  @!UP0 USHF.L.U32 UR5, UR4, 0xb, URZ ;  /* 0x0000000b04058899 */ /* 0x000fe4000800063f */
[----:B------:R-:W-:Y:S01]  /*0700*/  @!UP0 USHF.L.U32 UR4, UR4, 0x1, URZ ;  /* 0x0000000104048899 */ /* 0x000fe2000800063f */
[----:B------:R-:W-:Y:S01]  /*0710*/  IMAD.IADD R11, R8, 0x1, -R11 ;  /* 0x00000001080b7824 */ /* 0x000fe200078e0a0b */
[----:B------:R-:W0:Y:S01]  /*0720*/  F2I.U32.TRUNC.NTZ R10, R10 ;  /* 0x0000000a000a7305 */ /* 0x000e22000020f000 */
[----:B------:R-:W-:-:S03]  /*0730*/  LEA.HI R0, R0, R3, RZ, 0x2 ;  /* 0x0000000300007211 */ /* 0x000fc600078f10ff */
[----:B------:R-:W-:Y:S01]  /*0740*/  ISETP.NE.AND P4, PT, R11, R2, PT ;  /* 0x000000020b00720c */ /* 0x000fe20003f85270 */
[----:B------:R-:W-:Y:S01]  /*0750*/  IMAD.SHL.U32 R11, R8, 0x4, RZ ;  /* 0x00000004080b7824 */ /* 0x000fe200078e00ff */
[----:B------:R-:W-:Y:S01]  /*0760*/  LOP3.LUT R0, R0, 0xfffffffc, RZ, 0xc0, !PT ;  /* 0xfffffffc00007812 */ /* 0x000fe200078ec0ff */
[----:B-1----:R-:W-:Y:S01]  /*0770*/  @!UP0 ULEA UR6, UR7, UR6, 0x18 ;  /* 0x0000000607068291 */ /* 0x002fe2000f8ec03f */
[----:B------:R-:W-:Y:S02]  /*0780*/  VOTEU.ALL UP0, P0 ;  /* 0x00000000003f7886 */ /* 0x000fe40000000000 */
[----:B------:R-:W-:Y:S01]  /*0790*/  LOP3.LUT R16, R8, 0xc, R11, 0x78, !PT ;  /* 0x0000000c08107812 */ /* 0x000fe200078e780b */
[----:B------:R-:W-:Y:S01]  /*07a0*/  IMAD.IADD R0, R3, 0x1, -R0 ;  /* 0x0000000103007824 */ /* 0x000fe200078e0a00 */
[----:B------:R-:W-:Y:S01]  /*07b0*/  LOP3.LUT P0, RZ, R5, 0x7, RZ, 0xc0, !PT ;  /* 0x0000000705ff7812 */ /* 0x000fe2000780c0ff */
[----:B0-----:R-:W-:-:S03]  /*07c0*/  IMAD.MOV R14, RZ, RZ, -R10 ;  /* 0x000000ffff0e7224 */ /* 0x001fc600078e0a0a */
[----:B------:R-:W-:Y:S01]  /*07d0*/  ISETP.NE.AND P1, PT, R0, 0x3, PT ;  /* 0x000000030000780c */ /* 0x000fe20003f25270 */
[----:B------:R0:W-:Y:S01]  /*07e0*/  STL [R1+0x300], R16 ;  /* 0x0003001001007387 */ /* 0x0001e20000100800 */
[----:B------:R-:W-:Y:S01]  /*07f0*/  @P4 LEA.HI R3, R16, R16, RZ, 0x1 ;  /* 0x0000001010034211 */ /* 0x000fe200078f08ff */
[----:B--2---:R-:W-:Y:S01]  /*0800*/  IMAD R8, R9, R14, R6 ;  /* 0x0000000e09087224 */ /* 0x004fe200078e0206 */
[----:B------:R-:W-:Y:S01]  /*0810*/  ISETP.EQ.OR P1, PT, R0, RZ, !P1 ;  /* 0x000000ff0000720c */ /* 0x000fe20004f22670 */
[----:B------:R-:W1:Y:S02]  /*0820*/  FENCE.VIEW.ASYNC.S ;  /* 0x00000000000073c6 */ /* 0x000e640000000000 */
[----:B-1----:R0:W1:Y:S01]  /*0830*/  @!UP0 SYNCS.EXCH.64 URZ, [UR6+0xd0], UR4 ;  /* 0x0000d004063f85b2 */ /* 0x0020620008000100 */
[----:B------:R-:W-:Y:S02]  /*0840*/  @P4 SHF.R.S32.HI R3, RZ, 0x1, R3 ;  /* 0x00000001ff034819 */ /* 0x000fe40000011403 */
[----:B------:R-:W-:-:S02]  /*0850*/  ISETP.EQ.AND P1, PT, R4, RZ, P1 ;  /* 0x000000ff0400720c */ /* 0x000fc40000f22270 */
[----:B------:R-:W-:Y:S01]  /*0860*/  @P4 ISETP.NE.AND P5, PT, R3, R8, PT ;  /* 0x000000080300420c */ /* 0x000fe20003fa5270 */
[----:B------:R-:W-:Y:S01]  /*0870*/  VIADD R8, R4, 0xffffffff ;  /* 0xffffffff04087836 */ /* 0x000fe20000000000 */
[----:B------:R-:W-:Y:S02]  /*0880*/  SEL R3, RZ, 0x1, !P1 ;  /* 0x00000001ff037807 */ /* 0x000fe40004800000 */
[----:B------:R-:W-:Y:S02]  /*0890*/  ISETP.LT.U32.AND P0, PT, R16, 0x2, !P0 ;  /* 0x000000021000780c */ /* 0x000fe40004701070 */
[----:B------:R-:W-:Y:S02]  /*08a0*/  ISETP.GE.U32.AND P6, PT, R8, 0x2, PT ;  /* 0x000000020800780c */ /* 0x000fe40003fc6070 */
[----:B------:R-:W-:Y:S02]  /*08b0*/  SEL R4, RZ, 0x1, !P0 ;  /* 0x00000001ff047807 */ /* 0x000fe40004000000 */
[----:B------:R-:W-:Y:S01]  /*08c0*/  SEL R3, R3, 0x2, P6 ;  /* 0x0000000203037807 */ /* 0x000fe20003000000 */
[----:B------:R0:W2:Y:S01]  /*08d0*/  @!UP1 SYNCS.EXCH.64 URZ, [UR6+0xd8], UR4 ;  /* 0x0000d804063f95b2 */ /* 0x0000a20008000100 */
[----:B------:R-:W-:Y:S01]  /*08e0*/  @P4 SEL R23, RZ, 0x1, P5 ;  /* 0x00000001ff174807 */ /* 0x000fe20002800000 */
[----:B------:R-:W-:-:S02]  /*08f0*/  NOP ;  /* 0x0000000000007918 */ /* 0x000fc40000000000 */
[----:B------:R0:W-:Y:S01]  /*0900*/  STL [R1+0x304], R3 ;  /* 0x0003040301007387 */ /* 0x0001e20000100800 */
[----:B------:R-:W-:Y:S01]  /*0910*/  LOP3.LUT R23, R23, R4, RZ, 0xc0, !PT ;  /* 0x0000000417177212 */ /* 0x000fe200078ec0ff */
[----:B------:R-:W-:Y:S06]  /*0920*/  @!P2 BRA `(.L_x_4) ;  /* 0x000000000008a947 */ /* 0x000fec0003800000 */
[----:B-12-4-:R-:W-:Y:S01]  /*0930*/  UCGABAR_ARV ;  /* 0x00000000000079c7 */ /* 0x016fe20008000000 */
[----:B------:R-:W-:Y:S05]  /*0940*/  BRA `(.L_x_5) ;  /* 0x0000000000047947 */ /* 0x000fea0003800000 */
.L_x_4:
[----:B-12-4-:R-:W-:Y:S01]  /*0950*/  NOP ;  /* 0x0000000000007918 */ /* 0x016fe20000000000 */
.L_x_5:
[----:B0-----:R-:W0:Y:S01]  /*0960*/  LDC R3, c[0x0][0x65c] ;  /* 0x00019700ff037b82 */ /* 0x001e220000000800 */
[----:B------:R-:W-:Y:S01]  /*0970*/  IMAD.U32 R4, RZ, RZ, UR8 ;  /* 0x00000008ff047e24 */ /* 0x000fe2000f8e00ff */
[----:B------:R-:W-:Y:S01]  /*0980*/  LOP3.LUT R22, R22, 0xfffff7ff, RZ, 0xc0, !PT ;  /* 0xfffff7ff16167812 */ /* 0x000fe200078ec0ff */
[----:B------:R-:W-:Y:S01]  /*0990*/  IMAD.MOV.U32 R5, RZ, RZ, RZ ;  /* 0x000000ffff057224 */ /* 0x000fe200078e00ff */
[----:B0-----:R-:W-:-:S13]  /*09a0*/  ISETP.NE.AND P1, PT, R3, 0x1, PT ;  /* 0x000000010300780c */ /* 0x001fda0003f25270 */
[----:B------:R-:W0:Y:S01]  /*09b0*/  @P1 LDC R11, c[0x0][0x10] ;  /* 0x00000400ff0b1b82 */ /* 0x000e220000000800 */
[----:B------:R-:W-:Y:S01]  /*09c0*/  @P1 IMAD.MOV.U32 R7, RZ, RZ, RZ ;  /* 0x000000ffff071224 */ /* 0x000fe200078e00ff */
[----:B------:R-:W-:Y:S01]  /*09d0*/  @P1 LOP3.LUT R22, R22, 0x800, RZ, 0xfc, !PT ;  /* 0x0000080016161812 */ /* 0x000fe200078efcff */
[----:B------:R-:W-:-:S05]  /*09e0*/  @P1 IMAD.MOV.U32 R13, RZ, RZ, RZ ;  /* 0x000000ffff0d1224 */ /* 0x000fca00078e00ff */
[----:B------:R-:W1:Y:S01]  /*09f0*/  @!P1 LDC R3, c[0x0][0xc] ;  /* 0x00000300ff039b82 */ /* 0x000e620000000800 */
[----:B0-----:R-:W-:-:S04]  /*0a00*/  @P1 IMAD.WIDE.U32 R10, R11, UR8, R6 ;  /* 0x000000080b0a1c25 */ /* 0x001fc8000f8e0006 */
[----:B------:R-:W-:Y:S02]  /*0a10*/  @P1 IMAD.MOV.U32 R25, RZ, RZ, R10 ;  /* 0x000000ffff191224 */ /* 0x000fe400078e000a */
[----:B------:R-:W-:Y:S02]  /*0a20*/  @P1 IMAD.IADD R26, R11, 0x1, R13 ;  /* 0x000000010b1a1824 */ /* 0x000fe400078e020d */
[----:B-1----:R-:W-:-:S04]  /*0a30*/  @!P1 IMAD.WIDE.U32 R4, R6, R3, R4 ;  /* 0x0000000306049225 */ /* 0x002fc800078e0004 */
[----:B------:R-:W-:Y:S02]  /*0a40*/  @!P1 IMAD.MOV.U32 R25, RZ, RZ, R4 ;  /* 0x000000ffff199224 */ /* 0x000fe400078e0004 */
[----:B------:R-:W-:-:S03]  /*0a50*/  @!P1 IMAD.MOV.U32 R26, RZ, RZ, R5 ;  /* 0x000000ffff1a9224 */ /* 0x000fc600078e0005 */
[----:B------:R0:W-:Y:S04]  /*0a60*/  STL [R1+0x310], R25 ;  /* 0x0003101901007387 */ /* 0x0001e80000100800 */
[----:B------:R0:W-:Y:S01]  /*0a70*/  STL [R1+0x30c], R26 ;  /* 0x00030c1a01007387 */ /* 0x0001e20000100800 */
[----:B------:R-:W-:Y:S05]  /*0a80*/  @!P2 BRA `(.L_x_6) ;  /* 0x00000000000ca947 */ /* 0x000fea0003800000 */
[----:B------:R-:W-:Y:S01]  /*0a90*/  UCGABAR_WAIT ;  /* 0x0000000000007dc7 */ /* 0x000fe20008000000 */
[----:B------:R-:W-:Y:S01]  /*0aa0*/  CCTL.IVALL ;  /* 0x00000000ff00798f */ /* 0x000fe20002000000 */
[----:B------:R-:W-:Y:S05]  /*0ab0*/  BRA `(.L_x_7) ;  /* 0x0000000000047947 */ /* 0x000fea0003800000 */
.L_x_6:
[----:B------:R-:W-:Y:S06]  /*0ac0*/  BAR.SYNC.DEFER_BLOCKING 0x0 ;  /* 0x0000000000007b1d */ /* 0x000fec0000010000 */
.L_x_7:
[----:B------:R-:W-:Y:S05]  /*0ad0*/  @!P3 BRA `(.L_x_8) ;  /* 0x000001d40064b947 */ /* 0x000fea0003800000 */
[----:B------:R-:W-:-:S13]  /*0ae0*/  ISETP.GT.U32.AND P0, PT, R8, 0x1, PT ;  /* 0x000000010800780c */ /* 0x000fda0003f04070 */
[----:B------:R-:W-:Y:S05]  /*0af0*/  @P0 EXIT ;  /* 0x000000000000094d */ /* 0x000fea0003800000 */
[----:B------:R-:W-:Y:S01]  /*0b00*/  IMAD.MOV.U32 R3, RZ, RZ, -0x1 ;  /* 0xffffffffff037424 */ /* 0x000fe200078e00ff */
[----:B------:R-:W-:Y:S01]  /*0b10*/  ULDC.64 UR4, c[0x0][0x650] ;  /* 0x0001940000047ab9 */ /* 0x000fe20000000a00 */
[----:B------:R-:W-:Y:S01]  /*0b20*/  PRMT R0, RZ, 0x7610, R0 ;  /* 0x00007610ff007816 */ /* 0x000fe20000000000 */
[----:B------:R-:W-:Y:S01]  /*0b30*/  IMAD.MOV.U32 R18, RZ, RZ, -0x1 ;  /* 0xffffffffff127424 */ /* 0x000fe200078e00ff */
[----:B------:R-:W-:Y:S01]  /*0b40*/  ISETP.GE.U32.AND P0, PT, R25, UR4, PT ;  /* 0x0000000419007c0c */ /* 0x000fe2000bf06070 */
[----:B------:R1:W-:Y:S01]  /*0b50*/  STL [R1+0x308], R3 ;  /* 0x0003080301007387 */ /* 0x0003e20000100800 */
[----:B------:R-:W-:Y:S02]  /*0b60*/  IMAD.MOV.U32 R19, RZ, RZ, -0x1 ;  /* 0xffffffffff137424 */ /* 0x000fe400078e00ff */
[----:B------:R-:W-:-:S13]  /*0b70*/  ISETP.GE.U32.AND.EX P0, PT, R26, UR5, PT, P0 ;  /* 0x000000051a007c0c */ /* 0x000fda000bf06100 */
[----:B-1----:R-:W-:Y:S05]  /*0b80*/  @P0 BRA `(.L_x_9) ;  /* 0x0000000400340947 */ /* 0x002fea0003800000 */
[----:B------:R-:W1:Y:S01]  /*0b90*/  LDC.64 R16, c[0x0][0x628] ;  /* 0x00018a00ff107b82 */ /* 0x000e620000000a00 */
[----:B------:R-:W-:Y:S02]  /*0ba0*/  IMAD.MOV.U32 R4, RZ, RZ, R25 ;  /* 0x000000ffff047224 */ /* 0x000fe400078e0019 */
[----:B------:R-:W-:-:S05]  /*0bb0*/  IMAD.MOV.U32 R5, RZ, RZ, R26 ;  /* 0x000000ffff057224 */ /* 0x000fca00078e001a */
[----:B------:R-:W2:Y:S08]  /*0bc0*/  LDC R0, c[0x0][0x630] ;  /* 0x00018c00ff007b82 */ /* 0x000eb00000000800 */
[----:B------:R-:W3:Y:S01]  /*0bd0*/  LDC.64 R18, c[0x0][0x620] ;  /* 0x00018800ff127b82 */ /* 0x000ee20000000a00 */
[----:B-1----:R-:W-:-:S04]  /*0be0*/  ISETP.NE.U32.AND P0, PT, R16, RZ, PT ;  /* 0x000000ff1000720c */ /* 0x002fc80003f05070 */
[----:B------:R-:W-:-:S13]  /*0bf0*/  ISETP.NE.AND.EX P0, PT, R17, RZ, PT, P0 ;  /* 0x000000ff1100720c */ /* 0x000fda0003f05300 */
[----:B--23--:R-:W-:Y:S05]  /*0c00*/  @!P0 BRA `(.L_x_10) ;  /* 0x0000000000288947 */ /* 0x00cfea0003800000 */
[----:B------:R-:W1:Y:S02]  /*0c10*/  LDC R3, c[0x0][0x634] ;  /* 0x00018d00ff037b82 */ /* 0x000e640000000800 */
[----:B-1----:R-:W-:-:S05]  /*0c20*/  IADD3 R3, P0, R25, R3, RZ ;  /* 0x0000000319037210 */ /* 0x002fca0007f1e0ff */
[----:B------:R-:W-:-:S04]  /*0c30*/  IMAD.X R15, RZ, RZ, R26, P0 ;  /* 0x000000ffff0f7224 */ /* 0x000fc800000e061a */
[----:B------:R-:W-:-:S04]  /*0c40*/  IMAD.WIDE.U32 R4, R15, R16, RZ ;  /* 0x000000100f047225 */ /* 0x000fc800078e00ff */
[----:B------:R-:W-:-:S04]  /*0c50*/  IMAD.WIDE.U32 R10, P0, R3, R17, R4 ;  /* 0x00000011030a7225 */ /* 0x000fc80007800004 */
[----:B------:R-:W-:-:S04]  /*0c60*/  IMAD.WIDE.U32 R4, R3, R16, RZ ;  /* 0x0000001003047225 */ /* 0x000fc800078e00ff */
[----:B------:R-:W-:Y:S01]  /*0c70*/  IMAD.X R13, RZ, RZ, RZ, P0 ;  /* 0x000000ffff0d7224 */ /* 0x000fe200000e06ff */
[----:B------:R-:W-:Y:S01]  /*0c80*/  IADD3 RZ, P0, R5, R10, RZ ;  /* 0x0000000a05ff7210 */ /* 0x000fe20007f1e0ff */
[----:B------:R-:W-:-:S04]  /*0c90*/  IMAD.MOV.U32 R12, RZ, RZ, R11 ;  /* 0x000000ffff0c7224 */ /* 0x000fc800078e000b */
[----:B------:R-:W-:-:S08]  /*0ca0*/  IMAD.WIDE.U32.X R4, R15, R17, R12, P0 ;  /* 0x000000110f047225 */ /* 0x000fd000000e040c */
.L_x_10:
[-CC-:B------:R-:W-:Y:S01]  /*0cb0*/  SHF.R.U64 R24, R4, R0.reuse, R5.reuse ;  /* 0x0000000004187219 */ /* 0x180fe20000001205 */
[----:B------:R-:W1:Y:S01]  /*0cc0*/  LDC.64 R20, c[0x0][0x640] ;  /* 0x00019000ff147b82 */ /* 0x000e620000000a00 */
[----:B------:R-:W-:Y:S01]  /*0cd0*/  SHF.R.U32.HI R0, RZ, R0, R5 ;  /* 0x00000000ff007219 */ /* 0x000fe20000011605 */
[----:B------:R-:W-:Y:S01]  /*0ce0*/  IMAD.MOV.U32 R4, RZ, RZ, R25 ;  /* 0x000000ffff047224 */ /* 0x000fe200078e0019 */
[----:B------:R-:W-:Y:S01]  /*0cf0*/  IADD3 R3, P0, RZ, -R24, RZ ;  /* 0x80000018ff037210 */ /* 0x000fe20007f1e0ff */
[----:B0-----:R-:W-:-:S04]  /*0d00*/  IMAD R25, R9, R14, R6 ;  /* 0x0000000e09197224 */ /* 0x001fc800078e0206 */
[----:B------:R-:W0:Y:S01]  /*0d10*/  LDC R8, c[0x0][0x618] ;  /* 0x00018600ff087b82 */ /* 0x000e220000000800 */
[----:B------:R-:W-:-:S04]  /*0d20*/  IMAD.X R5, RZ, RZ, ~R0, P0 ;  /* 0x000000ffff057224 */ /* 0x000fc800000e0e00 */
[-C--:B------:R-:W-:Y:S02]  /*0d30*/  IMAD R0, R5, R18.reuse, RZ ;  /* 0x0000001205007224 */ /* 0x080fe400078e02ff */
[----:B------:R-:W-:Y:S01]  /*0d40*/  IMAD.MOV.U32 R5, RZ, RZ, R26 ;  /* 0x000000ffff057224 */ /* 0x000fe200078e001a */
[----:B------:R-:W2:Y:S01]  /*0d50*/  LDC R12, c[0x0][0x608] ;  /* 0x00018200ff0c7b82 */ /* 0x000ea20000000800 */
[----:B------:R-:W-:-:S04]  /*0d60*/  IMAD.WIDE.U32 R4, R3, R18, R4 ;  /* 0x0000001203047225 */ /* 0x000fc800078e0004 */
[----:B------:R-:W-:-:S03]  /*0d70*/  IMAD R3, R3, R19, R0 ;  /* 0x0000001303037224 */ /* 0x000fc600078e0200 */
[----:B------:R-:W3:Y:S01]  /*0d80*/  LDC R16, c[0x0][0x658] ;  /* 0x00019600ff107b82 */ /* 0x000ee20000000800 */
[----:B-1----:R-:W-:Y:S01]  /*0d90*/  ISETP.NE.U32.AND P0, PT, R20, RZ, PT ;  /* 0x000000ff1400720c */ /* 0x002fe20003f05070 */
[----:B------:R-:W-:Y:S02]  /*0da0*/  IMAD.MOV.U32 R19, RZ, RZ, 0x1 ;  /* 0x00000001ff137424 */ /* 0x000fe400078e00ff */
[----:B------:R-:W-:Y:S01]  /*0db0*/  IMAD.IADD R3, R5, 0x1, R3 ;  /* 0x0000000105037824 */ /* 0x000fe200078e0203 */
[----:B------:R-:W-:Y:S01]  /*0dc0*/  ISETP.NE.AND.EX P0, PT, R21, RZ, PT, P0 ;  /* 0x000000ff1500720c */ /* 0x000fe20003f05300 */
[----:B------:R-:W-:Y:S02]  /*0dd0*/  IMAD.MOV.U32 R5, RZ, RZ, -0x1 ;  /* 0xffffffffff057424 */ /* 0x000fe400078e00ff */
[----:B------:R-:W1:Y:S01]  /*0de0*/  LDC R13, c[0x0][0x600] ;  /* 0x00018000ff0d7b82 */ /* 0x000e620000000800 */
[-CC-:B0-----:R-:W-:Y:S02]  /*0df0*/  SHF.R.U64 R10, R4, R8.reuse, R3.reuse ;  /* 0x00000008040a7219 */ /* 0x181fe40000001203 */
[----:B------:R-:W-:-:S05]  /*0e00*/  SHF.R.U32.HI R3, RZ, R8, R3 ;  /* 0x00000008ff037219 */ /* 0x000fca0000011603 */
[----:B------:R-:W0:Y:S01]  /*0e10*/  LDC R15, c[0x0][0x648] ;  /* 0x00019200ff0f7b82 */ /* 0x000e220000000800 */
[-CC-:B--2---:R-:W-:Y:S02]  /*0e20*/  SHF.R.U64 R26, R10, R12.reuse, R3.reuse ;  /* 0x0000000c0a1a7219 */ /* 0x184fe40000001203 */
[----:B------:R-:W-:-:S05]  /*0e30*/  SHF.R.U32.HI R3, RZ, R12, R3 ;  /* 0x0000000cff037219 */ /* 0x000fca0000011603 */
[----:B------:R-:W2:Y:S01]  /*0e40*/  LDC R17, c[0x0][0x638] ;  /* 0x00018e00ff117b82 */ /* 0x000ea20000000800 */
[-CC-:B---3--:R-:W-:Y:S02]  /*0e50*/  SHF.R.U64 R12, R26, R16.reuse, R3.reuse ;  /* 0x000000101a0c7219 */ /* 0x188fe40000001203 */
[-C--:B------:R-:W-:Y:S02]  /*0e60*/  SHF.L.U32 R0, R5, R16.reuse, RZ ;  /* 0x0000001005007219 */ /* 0x080fe400000006ff */
[----:B------:R-:W-:Y:S01]  /*0e70*/  SHF.R.U32.HI R5, RZ, R16, R3 ;  /* 0x00000010ff057219 */ /* 0x000fe20000011603 */
[----:B------:R-:W-:Y:S01]  /*0e80*/  IMAD.MOV.U32 R4, RZ, RZ, R12 ;  /* 0x000000ffff047224 */ /* 0x000fe200078e000c */
[----:B------:R-:W-:Y:S01]  /*0e90*/  LOP3.LUT R3, RZ, R0, RZ, 0x33, !PT ;  /* 0x00000000ff037212 */ /* 0x000fe200078e33ff */
[----:B------:R-:W3:Y:S01]  /*0ea0*/  LDC R18, c[0x0][0x610] ;  /* 0x00018400ff127b82 */ /* 0x000ee20000000800 */
[----:B------:R-:W-:Y:S05]  /*0eb0*/  @!P0 BRA `(.L_x_11) ;  /* 0x0000000000288947 */ /* 0x000fea0003800000 */
[----:B------:R-:W4:Y:S02]  /*0ec0*/  LDC R9, c[0x0][0x64c] ;  /* 0x00019300ff097b82 */ /* 0x000f240000000800 */
[----:B----4-:R-:W-:-:S05]  /*0ed0*/  IADD3 R9, P0, R12, R9, RZ ;  /* 0x000000090c097210 */ /* 0x010fca0007f1e0ff */
        /* <DEDUP_REMOVED lines=8> */
.L_x_11:
[----:B------:R4:W-:Y:S01]  /*0f60*/  STL [R1+0x308], R24 ;  /* 0x0003081801007387 */ /* 0x0009e20000100800 */
[----:B0-----:R-:W-:Y:S01]  /*0f70*/  SHF.R.U64 R4, R4, R15, R5 ;  /* 0x0000000f04047219 */ /* 0x001fe20000001205 */
[----:B-1----:R-:W-:Y:S01]  /*0f80*/  VIADD R5, R13, 0xffffffff ;  /* 0xffffffff0d057836 */ /* 0x002fe20000000000 */
[----:B------:R-:W-:Y:S02]  /*0f90*/  SHF.L.U32 R0, R19, R16, RZ ;  /* 0x0000001013007219 */ /* 0x000fe400000006ff */
[----:B------:R-:W-:Y:S01]  /*0fa0*/  LOP3.LUT R3, R26, R3, RZ, 0xc0, !PT ;  /* 0x000000031a037212 */ /* 0x000fe200078ec0ff */
[----:B------:R-:W-:Y:S01]  /*0fb0*/  IMAD.MOV R6, RZ, RZ, -R4 ;  /* 0x000000ffff067224 */ /* 0x000fe200078e0a04 */
[----:B------:R-:W-:Y:S02]  /*0fc0*/  SEL R2, R2, R25, !P1 ;  /* 0x0000001902027207 */ /* 0x000fe40004800000 */
[----:B------:R-:W-:Y:S01]  /*0fd0*/  LOP3.LUT R5, R10, R5, RZ, 0xc0, !PT ;  /* 0x000000050a057212 */ /* 0x000fe200078ec0ff */
[----:B------:R-:W-:-:S02]  /*0fe0*/  IMAD R3, R0, R4, R3 ;  /* 0x0000000400037224 */ /* 0x000fc400078e0203 */
[----:B--2---:R-:W-:Y:S02]  /*0ff0*/  IMAD R0, R6, R17, R12 ;  /* 0x0000001106007224 */ /* 0x004fe400078e020c */
[----:B---3--:R-:W-:Y:S02]  /*1000*/  IMAD R2, R3, R18, R2 ;  /* 0x0000001203027224 */ /* 0x008fe400078e0202 */
[----:B------:R-:W-:Y:S02]  /*1010*/  IMAD.MOV.U32 R4, RZ, RZ, 0x1 ;  /* 0x00000001ff047424 */ /* 0x000fe400078e00ff */
[----:B------:R-:W-:-:S03]  /*1020*/  IMAD R3, R0, R13, R5 ;  /* 0x0000000d00037224 */ /* 0x000fc600078e0205 */
[----:B------:R-:W-:Y:S02]  /*1030*/  PRMT R0, R4, 0x7610, R0 ;  /* 0x0000761004007816 */ /* 0x000fe40000000000 */
[----:B------:R-:W-:Y:S02]  /*1040*/  SEL R19, R3, R2, !P1 ;  /* 0x0000000203137207 */ /* 0x000fe40004800000 */
[----:B----4-:R-:W-:-:S07]  /*1050*/  SEL R18, R2, R3, !P1 ;  /* 0x0000000302127207 */ /* 0x010fce0004800000 */
.L_x_9:
[----:B------:R-:W-:-:S08]  /*1060*/  NOP ;  /* 0x0000000000007918 */ /* 0x000fd00000000000 */
[----:B------:R-:W1:Y:S02]  /*1070*/  USETMAXREG.TRY_ALLOC.CTAPOOL UP0, 0xf0 ;  /* 0x000000f0000079c8 */ /* 0x000e640008000600 */
[----:B-1----:R-:W-:-:S13]  /*1080*/  PLOP3.LUT P0, PT, PT, PT, UP0, 0x80, 0x0 ;  /* 0x000000000000781c */ /* 0x002fda0003f0f008 */
[----:B------:R-:W-:Y:S05]  /*1090*/  @!P0 BRA `(.L_x_9) ;  /* 0xfffffffc00f08947 */ /* 0x000fea000383ffff */
[----:B------:R-:W-:Y:S01]  /*10a0*/  ULDC.64 UR4, c[0x0][0x598] ;  /* 0x0001660000047ab9 */ /* 0x000fe20000000a00 */
[----:B------:R-:W-:Y:S01]  /*10b0*/  ULDC.64 UR36, c[0x0][0x208] ;  /* 0x0000820000247ab9 */ /* 0x000fe20000000a00 */
[----:B------:R-:W-:-:S04]  /*10c0*/  ISETP.NE.U32.AND P0, PT, RZ, UR4, PT ;  /* 0x00000004ff007c0c */ /* 0x000fc8000bf05070 */
[----:B------:R-:W-:-:S13]  /*10d0*/  ISETP.NE.AND.EX P0, PT, RZ, UR5, PT, P0 ;  /* 0x00000005ff007c0c */ /* 0x000fda000bf05300 */
[----:B------:R-:W-:Y:S05]  /*10e0*/  @!P0 BRA `(.L_x_12) ;  /* 0x00000000001c8947 */ /* 0x000fea0003800000 */
[----:B------:R-:W1:Y:S02]  /*10f0*/  LDC.64 R2, c[0x0][0x598] ;  /* 0x00016600ff027b82 */ /* 0x000e640000000a00 */
[----:B-1----:R-:W2:Y:S02]  /*1100*/  LDG.E.64 R2, desc[UR36][R2.64] ;  /* 0x0000002402027981 */ /* 0x002ea4000c1e1b00 */
[----:B--2---:R-:W-:-:S04]  /*1110*/  ISETP.NE.U32.AND P0, PT, R2, RZ, PT ;  /* 0x000000ff0200720c */ /* 0x004fc80003f05070 */
[----:B------:R-:W-:-:S13]  /*1120*/  ISETP.NE.AND.EX P0, PT, R3, RZ, PT, P0 ;  /* 0x000000ff0300720c */ /* 0x000fda0003f05300 */
[----:B------:R-:W-:Y:S05]  /*1130*/  @!P0 BRA `(.L_x_12) ;  /* 0x0000000000088947 */ /* 0x000fea0003800000 */
[----:B------:R1:W5:Y:S01]  /*1140*/  LD.E R2, desc[UR36][R2.64] ;  /* 0x0000002402027980 */ /* 0x000362000c101900 */
[----:B------:R-:W-:Y:S05]  /*1150*/  BRA `(.L_x_13) ;  /* 0x0000000000247947 */ /* 0x000fea0003800000 */
.L_x_12:
[----:B------:R-:W-:Y:S02]  /*1160*/  ULDC.64 UR4, c[0x0][0x588] ;  /* 0x0001620000047ab9 */ /* 0x000fe40000000a00 */
[----:B------:R-:W-:-:S04]  /*1170*/  ISETP.NE.U32.AND P0, PT, RZ, UR4, PT ;  /* 0x00000004ff007c0c */ /* 0x000fc8000bf05070 */
[----:B------:R-:W-:-:S13]  /*1180*/  ISETP.NE.AND.EX P0, PT, RZ, UR5, PT, P0 ;  /* 0x00000005ff007c0c */ /* 0x000fda000bf05300 */
[----:B------:R-:W-:Y:S05]  /*1190*/  @!P0 BRA `(.L_x_14) ;  /* 0x00000000000c8947 */ /* 0x000fea0003800000 */
[----:B------:R-:W1:Y:S02]  /*11a0*/  LDC.64 R2, c[0x0][0x588] ;  /* 0x00016200ff027b82 */ /* 0x000e640000000a00 */
[----:B-1----:R2:W5:Y:S01]  /*11b0*/  LDG.E R2, desc[UR36][R2.64] ;  /* 0x0000002402027981 */ /* 0x002562000c1e1900 */
[----:B------:R-:W-:Y:S05]  /*11c0*/  BRA `(.L_x_13) ;  /* 0x0000000000087947 */ /* 0x000fea0003800000 */
.L_x_14:
[----:B------:R-:W-:Y:S02]  /*11d0*/  ULDC UR4, c[0x0][0x580] ;  /* 0x0001600000047ab9 */ /* 0x000fe40000000800 */
[----:B------:R-:W-:-:S07]  /*11e0*/  IMAD.U32 R2, RZ, RZ, UR4 ;  /* 0x00000004ff027e24 */ /* 0x000fce000f8e00ff */
.L_x_13:
[----:B------:R-:W-:Y:S02]  /*11f0*/  ULDC.64 UR4, c[0x0][0x5a0] ;  /* 0x0001680000047ab9 */ /* 0x000fe40000000a00 */
[----:B------:R-:W-:-:S04]  /*1200*/  ISETP.NE.U32.AND P0, PT, RZ, UR4, PT ;  /* 0x00000004ff007c0c */ /* 0x000fc8000bf05070 */
[----:B------:R-:W-:-:S13]  /*1210*/  ISETP.NE.AND.EX P0, PT, RZ, UR5, PT, P0 ;  /* 0x00000005ff007c0c */ /* 0x000fda000bf05300 */
[----:B------:R-:W-:Y:S05]  /*1220*/  @!P0 BRA `(.L_x_15) ;  /* 0x00000000001c8947 */ /* 0x000fea0003800000 */
[----:B------:R-:W3:Y:S02]  /*1230*/  LDC.64 R4, c[0x0][0x5a0] ;  /* 0x00016800ff047b82 */ /* 0x000ee40000000a00 */
[----:B---3--:R-:W3:Y:S02]  /*1240*/  LDG.E.64 R4, desc[UR36][R4.64] ;  /* 0x0000002404047981 */ /* 0x008ee4000c1e1b00 */
[----:B---3--:R-:W-:-:S04]  /*1250*/  ISETP.NE.U32.AND P0, PT, R4, RZ, PT ;  /* 0x000000ff0400720c */ /* 0x008fc80003f05070 */
[----:B------:R-:W-:-:S13]  /*1260*/  ISETP.NE.AND.EX P0, PT, R5, RZ, PT, P0 ;  /* 0x000000ff0500720c */ /* 0x000fda0003f05300 */
[----:B------:R-:W-:Y:S05]  /*1270*/  @!P0 BRA `(.L_x_15) ;  /* 0x0000000000088947 */ /* 0x000fea0003800000 */
[----:B------:R3:W5:Y:S01]  /*1280*/  LD.E R16, desc[UR36][R4.64] ;  /* 0x0000002404107980 */ /* 0x000762000c101900 */
[----:B------:R-:W-:Y:S05]  /*1290*/  BRA `(.L_x_16) ;  /* 0x0000000000247947 */ /* 0x000fea0003800000 */
.L_x_15:
[----:B------:R-:W-:Y:S02]  /*12a0*/  ULDC.64 UR4, c[0x0][0x590] ;  /* 0x0001640000047ab9 */ /* 0x000fe40000000a00 */
[----:B------:R-:W-:-:S04]  /*12b0*/  ISETP.NE.U32.AND P0, PT, RZ, UR4, PT ;  /* 0x00000004ff007c0c */ /* 0x000fc8000bf05070 */
[----:B------:R-:W-:-:S13]  /*12c0*/  ISETP.NE.AND.EX P0, PT, RZ, UR5, PT, P0 ;  /* 0x00000005ff007c0c */ /* 0x000fda000bf05300 */
[----:B------:R-:W-:Y:S05]  /*12d0*/  @!P0 BRA `(.L_x_17) ;  /* 0x00000000000c8947 */ /* 0x000fea0003800000 */
[----:B------:R-:W3:Y:S02]  /*12e0*/  LDC.64 R16, c[0x0][0x590] ;  /* 0x00016400ff107b82 */ /* 0x000ee40000000a00 */
[----:B---3--:R4:W5:Y:S01]  /*12f0*/  LDG.E R16, desc[UR36][R16.64] ;  /* 0x0000002410107981 */ /* 0x008962000c1e1900 */
[----:B------:R-:W-:Y:S05]  /*1300*/  BRA `(.L_x_16) ;  /* 0x0000000000087947 */ /* 0x000fea0003800000 */
.L_x_17:
[----:B------:R-:W-:Y:S02]  /*1310*/  ULDC UR4, c[0x0][0x584] ;  /* 0x0001610000047ab9 */ /* 0x000fe40000000800 */
[----:B------:R-:W-:-:S07]  /*1320*/  IMAD.U32 R16, RZ, RZ, UR4 ;  /* 0x00000004ff107e24 */ /* 0x000fce000f8e00ff */
.L_x_16:
[----:B------:R-:W-:-:S13]  /*1330*/  LOP3.LUT P0, RZ, R0, 0xff, RZ, 0xc0, !PT ;  /* 0x000000ff00ff7812 */ /* 0x000fda000780c0ff */
[----:B------:R-:W-:Y:S05]  /*1340*/  @!P0 EXIT ;  /* 0x000000000000894d */ /* 0x000fea0003800000 */
[----:B------:R-:W-:Y:S01]  /*1350*/  ULDC UR4, c[0x0][0x28c] ;  /* 0x0000a30000047ab9 */ /* 0x000fe20000000800 */
[----:B------:R-:W-:Y:S01]  /*1360*/  UMOV UR38, URZ ;  /* 0x0000003f00267c82 */ /* 0x000fe20008000000 */
[----:B------:R-:W-:Y:S01]  /*1370*/  UIADD3 UR4, UR4, 0xf, URZ ;  /* 0x0000000f04047890 */ /* 0x000fe2000fffe03f */
[----:B------:R-:W-:-:S03]  /*1380*/  UMOV UR39, URZ ;  /* 0x0000003f00277c82 */ /* 0x000fc60008000000 */
[----:B------:R-:W-:-:S04]  /*1390*/  USHF.R.S32.HI UR5, URZ, 0x1f, UR4 ;  /* 0x0000001f3f057899 */ /* 0x000fc80008011404 */
[----:B------:R-:W-:-:S04]  /*13a0*/  ULEA.HI UR5, UR5, UR4, URZ, 0x4 ;  /* 0x0000000405057291 */ /* 0x000fc8000f8f203f */
[----:B------:R-:W-:-:S12]  /*13b0*/  USHF.R.S32.HI UR40, URZ, 0x4, UR5 ;  /* 0x000000043f287899 */ /* 0x000fd80008011405 */
.L_x_801:
[----:B0-----:R-:W0:Y:S01]  /*13c0*/  S2R R0, SR_TID.X ;  /* 0x0000000000007919 */ /* 0x001e220000002100 */
[----:B-1----:R-:W1:Y:S01]  /*13d0*/  S2UR UR6, SR_CgaCtaId ;  /* 0x00000000000679c3 */ /* 0x002e620000008800 */
[----:B------:R-:W-:Y:S02]  /*13e0*/  UMOV UR41, 0x400 ;  /* 0x0000040000297882 */ /* 0x000fe40000000000 */
[----:B-1----:R-:W-:Y:S01]  /*13f0*/  ULEA UR41, UR6, UR41, 0x18 ;  /* 0x0000002906297291 */ /* 0x002fe2000f8ec03f */
[----:B0-----:R-:W-:-:S04]  /*1400*/  LOP3.LUT R0, R0, 0x80, RZ, 0xc0, !PT ;  /* 0x0000008000007812 */ /* 0x001fc800078ec0ff */
[----:B------:R-:W-:-:S06]  /*1410*/  SHF.R.U32.HI R0, RZ, 0x7, R0 ;  /* 0x00000007ff007819 */ /* 0x000fcc0000011600 */
[----:B------:R-:W0:Y:S02]  /*1420*/  SHFL.IDX PT, R0, R0, RZ, 0x1f ;  /* 0x00001fff00007589 */ /* 0x000e2400000e0000 */
[----:B0-----:R-:W-:-:S13]  /*1430*/  R2UR UR4, R0 ;  /* 0x00000000000472ca */ /* 0x001fda00000e0000 */
[----:B------:R-:W-:-:S04]  /*1440*/  ULEA.HI UR5, UR4, UR4, URZ, 0x1 ;  /* 0x0000000404057291 */ /* 0x000fc8000f8f083f */
[----:B------:R-:W-:-:S04]  /*1450*/  ULOP3.LUT UR5, UR5, 0x1ffffe, URZ, 0xc0, !UPT ;  /* 0x001ffffe05057892 */ /* 0x000fc8000f8ec03f */
[----:B------:R-:W-:-:S03]  /*1460*/  UIADD3 UR5, UR4, -UR5, URZ ;  /* 0x8000000504057290 */ /* 0x000fc6000fffe03f */
[----:B------:R-:W-:Y:S01]  /*1470*/  ULDC UR4, c[0x0][0x28c] ;  /* 0x0000a30000047ab9 */ /* 0x000fe20000000800 */
[----:B------:R-:W-:Y:S01]  /*1480*/  ULEA UR5, UR5, UR41, 0xb ;  /* 0x0000002905057291 */ /* 0x000fe2000f8e583f */
[----:B------:R-:W-:-:S03]  /*1490*/  ISETP.LT.AND P0, PT, RZ, UR4, PT ;  /* 0x00000004ff007c0c */ /* 0x000fc6000bf01270 */
[----:B------:R-:W-:-:S04]  /*14a0*/  UIADD3 UR5, UR5, 0x180, URZ ;  /* 0x0000018005057890 */ /* 0x000fc8000fffe03f */
[----:B------:R-:W-:-:S04]  /*14b0*/  USHF.R.U32.HI UR5, URZ, 0x4, UR5 ;  /* 0x000000043f057899 */ /* 0x000fc80008011605 */
[----:B------:R-:W-:Y:S02]  /*14c0*/  ULOP3.LUT UR42, UR5, 0x3fff, URZ, 0xc0, !UPT ;  /* 0x00003fff052a7892 */ /* 0x000fe4000f8ec03f */
[----:B---345:R-:W-:Y:S10]  /*14d0*/  @P0 BRA `(.L_x_18) ;  /* 0x0000000000400947 */ /* 0x038ff40003800000 */
[----:B------:R-:W-:Y:S01]  /*14e0*/  MOV R0, 0x0 ;  /* 0x0000000000007802 */ /* 0x000fe20000000f00 */
[----:B------:R-:W-:Y:S01]  /*14f0*/  ULDC.64 UR4, c[0x4][0x68] ;  /* 0x01001a0000047ab9 */ /* 0x000fe20000000a00 */
[----:B------:R-:W-:Y:S01]  /*1500*/  ULDC.64 UR6, c[0x4][0x8] ;  /* 0x0100020000067ab9 */ /* 0x000fe20000000a00 */
[----:B---3--:R-:W-:Y:S01]  /*1510*/  IMAD.U32 R4, RZ, RZ, UR4 ;  /* 0x00000004ff047e24 */ /* 0x008fe2000f8e00ff */
[----:B------:R0:W1:Y:S01]  /*1520*/  LDC.64 R14, c[0x4][R0] ;  /* 0x01000000000e7b82 */ /* 0x0000620000000a00 */
[----:B------:R-:W-:Y:S01]  /*1530*/  IMAD.U32 R5, RZ, RZ, UR5 ;  /* 0x00000005ff057e24 */ /* 0x000fe2000f8e00ff */
[----:B------:R-:W-:Y:S01]  /*1540*/  ULDC.64 UR4, c[0x4][0x70] ;  /* 0x01001c0000047ab9 */ /* 0x000fe20000000a00 */
[----:B------:R-:W-:Y:S02]  /*1550*/  IMAD.U32 R10, RZ, RZ, UR6 ;  /* 0x00000006ff0a7e24 */ /* 0x000fe4000f8e00ff */
[----:B------:R-:W-:Y:S02]  /*1560*/  IMAD.U32 R6, RZ, RZ, UR4 ;  /* 0x00000004ff067e24 */ /* 0x000fe4000f8e00ff */
[----:B------:R-:W-:-:S02]  /*1570*/  IMAD.U32 R7, RZ, RZ, UR5 ;  /* 0x00000005ff077e24 */ /* 0x000fc4000f8e00ff */
[----:B------:R-:W-:Y:S02]  /*1580*/  IMAD.U32 R11, RZ, RZ, UR7 ;  /* 0x00000007ff0b7e24 */ /* 0x000fe4000f8e00ff */
[----:B------:R-:W-:Y:S02]  /*1590*/  IMAD.MOV.U32 R8, RZ, RZ, 0x1e1 ;  /* 0x000001e1ff087424 */ /* 0x000fe400078e00ff */
[----:B------:R-:W-:Y:S02]  /*15a0*/  IMAD.MOV.U32 R12, RZ, RZ, 0x1 ;  /* 0x00000001ff0c7424 */ /* 0x000fe400078e00ff */
[----:B0-----:R-:W-:-:S07]  /*15b0*/  IMAD.MOV.U32 R13, RZ, RZ, RZ ;  /* 0x000000ffff0d7224 */ /* 0x001fce00078e00ff */
[----:B------:R-:W-:-:S07]  /*15c0*/  LEPC R20, `(.L_x_18) ;  /* 0x000000001014794e */ /* 0x000fce0000000000 */
[----:B-12-45:R-:W-:Y:S05]  /*15d0*/  CALL.ABS.NOINC R14 ;  /* 0x000000000e007343 */ /* 0x036fea0003c00000 */
.L_x_18:
[----:B------:R-:W2:Y:S02]  /*15e0*/  LDL R20, [R1+0x304] ;  /* 0x0003040001147983 */ /* 0x000ea40000100800 */
[----:B--2---:R-:W-:-:S04]  /*15f0*/  LOP3.LUT R0, R20, 0x1, RZ, 0xfc, !PT ;  /* 0x0000000114007812 */ /* 0x004fc800078efcff */
[----:B------:R-:W-:-:S13]  /*1600*/  ISETP.NE.AND P0, PT, R0, 0x3, PT ;  /* 0x000000030000780c */ /* 0x000fda0003f05270 */
[----:B------:R-:W-:Y:S05]  /*1610*/  @!P0 BRA `(.L_x_19) ;  /* 0x0000000000048947 */ /* 0x000fea0003800000 */
[----:B------:R-:W-:Y:S01]  /*1620*/  BPT.TRAP 0x1 ;  /* 0x000000040000795c */ /* 0x000fe20000300000 */
.L_x_19:
[----:B------:R-:W-:Y:S02]  /*1630*/  IMAD.U32 R3, RZ, RZ, UR39 ;  /* 0x00000027ff037e24 */ /* 0x000fe4000f8e00ff */
[----:B------:R-:W-:-:S03]  /*1640*/  IMAD.U32 R0, RZ, RZ, UR38 ;  /* 0x00000026ff007e24 */ /* 0x000fc6000f8e00ff */
[----:B------:R-:W-:Y:S02]  /*1650*/  LEA R3, R3, UR41, 0x3 ;  /* 0x0000002903037c11 */ /* 0x000fe4000f8e18ff */
[----:B------:R-:W-:-:S04]  /*1660*/  SHF.L.U32 R0, R0, 0x1f, RZ ;  /* 0x0000001f00007819 */ /* 0x000fc800000006ff */
[----:B------:R0:W1:Y:S01]  /*1670*/  SYNCS.PHASECHK.TRANS64.TRYWAIT P1, [R3+URZ], R0 ;  /* 0x00000000030075a7 */ /* 0x000062000802017f */
[----:B------:R-:W-:Y:S05]  /*1680*/  @!P0 BRA `(.L_x_20) ;  /* 0x0000000000048947 */ /* 0x000fea0003800000 */
[----:B------:R-:W-:Y:S01]  /*1690*/  BPT.TRAP 0x1 ;  /* 0x000000040000795c */ /* 0x000fe20000300000 */
.L_x_20:
[----:B-1----:R-:W-:Y:S05]  /*16a0*/  @P1 BRA `(.L_x_21) ;  /* 0x0000000000081947 */ /* 0x002fea0003800000 */
[----:B------:R-:W1:Y:S02]  /*16b0*/  SYNCS.PHASECHK.TRANS64.TRYWAIT P1, [R3+URZ], R0 ;  /* 0x00000000030075a7 */ /* 0x000e64000802017f */
[----:B-1----:R-:W-:Y:S05]  /*16c0*/  @!P1 BRA `(.L_x_22) ;  /* 0x000001e400209947 */ /* 0x002fea0003800000 */
.L_x_21:
[----:B------:R-:W-:-:S04]  /*16d0*/  UISETP.LT.AND UP0, UPT, UR40, 0x1, UPT ;  /* 0x000000012800788c */ /* 0x000fc8000bf01270 */
[----:B------:R-:W-:-:S06]  /*16e0*/  USEL UR4, UR40, 0x1, UP0 ;  /* 0x0000000128047887 */ /* 0x000fcc0008000000 */
[----:B------:R-:W-:Y:S01]  /*16f0*/  IMAD.U32 R6, RZ, RZ, UR4 ;  /* 0x00000004ff067e24 */ /* 0x000fe2000f8e00ff */
[----:B------:R-:W-:Y:S05]  /*1700*/  WARPSYNC.ALL ;  /* 0x0000000000007948 */ /* 0x000fea0003800000 */
[----:B------:R-:W-:-:S04]  /*1710*/  IADD3 R6, -R6, UR40, RZ ;  /* 0x0000002806067c10 */ /* 0x000fc8000fffe1ff */
[----:B------:R-:W-:Y:S01]  /*1720*/  ISETP.GE.AND P1, PT, R6, 0x1, PT ;  /* 0x000000010600780c */ /* 0x000fe20003f26270 */
[----:B------:R-:W-:Y:S01]  /*1730*/  UIADD3 UR4, UR41, 0x12180, URZ ;  /* 0x0001218029047890 */ /* 0x000fe2000fffe03f */
[----:B------:R-:W-:Y:S01]  /*1740*/  WARPGROUP.ARRIVE ;  /* 0x00000000000079c5 */ /* 0x000fe20000000000 */
[----:B------:R-:W-:Y:S02]  /*1750*/  ULOP3.LUT UR42, UR42, 0x10000, URZ, 0xfc, !UPT ;  /* 0x000100002a2a7892 */ /* 0x000fe4000f8efc3f */
[----:B------:R-:W-:Y:S01]  /*1760*/  USHF.R.U32.HI UR4, URZ, 0x4, UR4 ;  /* 0x000000043f047899 */ /* 0x000fe20008011604 */
[----:B------:R-:W-:Y:S01]  /*1770*/  UMOV UR5, 0xc0000010 ;  /* 0xc000001000057882 */ /* 0x000fe20000000000 */
[----:B------:R-:W-:Y:S02]  /*1780*/  UMOV UR7, 0xc0000010 ;  /* 0xc000001000077882 */ /* 0x000fe40000000000 */
[----:B------:R-:W-:Y:S01]  /*1790*/  ULOP3.LUT UR4, UR4, 0x3fff, URZ, 0xc0, !UPT ;  /* 0x00003fff04047892 */ /* 0x000fe2000f8ec03f */
[----:B------:R-:W-:Y:S01]  /*17a0*/  UMOV UR9, UR5 ;  /* 0x0000000500097c82 */ /* 0x000fe20008000000 */
[----:B------:R-:W-:-:S02]  /*17b0*/  UMOV UR11, 0xc0000010 ;  /* 0xc0000010000b7882 */ /* 0x000fc40000000000 */
[----:B------:R-:W-:Y:S02]  /*17c0*/  ULOP3.LUT UR13, UR4, 0x10000, URZ, 0xfc, !UPT ;  /* 0x00010000040d7892 */ /* 0x000fe4000f8efc3f */
[----:B------:R-:W-:Y:S02]  /*17d0*/  UIMAD UR4, UR39, 0x180, UR42 ;  /* 0x00000180270478a4 */ /* 0x000fe4000f8e022a */
[----:B------:R-:W-:-:S04]  /*17e0*/  UIMAD UR6, UR39, 0x300, UR13 ;  /* 0x00000300270678a4 */ /* 0x000fc8000f8e020d */
[----:B------:R-:W-:Y:S01]  /*17f0*/  UIADD3 UR10, UR6, 0x180, URZ ;  /* 0x00000180060a7890 */ /* 0x000fe2000fffe03f */
[----:B------:R-:W-:-:S04]  /*1800*/  UMOV UR8, UR4 ;  /* 0x0000000400087c82 */ /* 0x000fc80008000000 */
[----:B------:R-:W-:Y:S03]  /*1810*/  HGMMA.64x192x16.F32 R24, gdesc[UR4], RZ, !UPT, gsb0 ;  /* 0x02e00000041879f0 */ /* 0x000fe6000c0008ff */
[----:B------:R-:W-:Y:S02]  /*1820*/  WARPGROUP.DEPBAR.LE gsb0, 0x0 ;  /* 0x00008000000079c5 */ /* 0x000fe40000010000 */
[----:B------:R-:W-:Y:S01]  /*1830*/  WARPGROUP.ARRIVE ;  /* 0x00000000000079c5 */ /* 0x000fe20000000000 */
[----:B------:R-:W-:Y:S04]  /*1840*/  STL.64 [R1+0x180], R24 ;  /* 0x0001801801007387 */ /* 0x000fe80000100a00 */
[----:B------:R-:W-:Y:S10]  /*1850*/  STL.64 [R1+0x188], R26 ;  /* 0x0001881a01007387 */ /* 0x000ff40000100a00 */
[----:B------:R-:W-:Y:S01]  /*1860*/  HGMMA.64x192x16.F32 R120, gdesc[UR8], RZ, !UPT, gsb0 ;  /* 0x02e00000087879f0 */ /* 0x000fe2000c0008ff */
[----:B------:R-:W-:Y:S01]  /*1870*/  UIADD3 UR8, UR4, 0x100, URZ ;  /* 0x0000010004087890 */ /* 0x000fe2000fffe03f */
[----:B------:R-:W-:Y:S01]  /*1880*/  STL.64 [R1+0x190], R28 ;  /* 0x0001901c01007387 */ /* 0x000fe20000100a00 */
[----:B------:R-:W-:-:S02]  /*1890*/  UMOV UR9, 0xc0000010 ;  /* 0xc000001000097882 */ /* 0x000fc40000000000 */
[----:B------:R-:W-:Y:S01]  /*18a0*/  UMOV UR5, UR9 ;  /* 0x0000000900057c82 */ /* 0x000fe20008000000 */
[----:B------:R-:W-:Y:S02]  /*18b0*/  STL.64 [R1+0x198], R30 ;  /* 0x0001981e01007387 */ /* 0x000fe40000100a00 */
[----:B------:R-:W-:Y:S02]  /*18c0*/  UMOV UR4, UR8 ;  /* 0x0000000800047c82 */ /* 0x000fe40008000000 */
[----:B------:R-:W-:Y:S04]  /*18d0*/  STL.64 [R1+0x1a0], R32 ;  /* 0x0001a02001007387 */ /* 0x000fe80000100a00 */
        /* <DEDUP_REMOVED lines=42> */
[----:B------:R2:W-:Y:S01]  /*1b80*/  STL.64 [R1+0x2f8], R118 ;  /* 0x0002f87601007387 */ /* 0x0005e20000100a00 */
[----:B------:R-:W-:-:S02]  /*1b90*/  WARPGROUP.DEPBAR.LE gsb0, 0x0 ;  /* 0x00008000000079c5 */ /* 0x000fc40000010000 */
[----:B--2---:R-:W-:Y:S01]  /*1ba0*/  WARPGROUP.ARRIVE ;  /* 0x00000000000079c5 */ /* 0x004fe20000000000 */
[----:B------:R-:W-:Y:S04]  /*1bb0*/  STL.64 [R1+0x440], R214 ;  /* 0x000440d601007387 */ /* 0x000fe80000100a00 */
[----:B------:R-:W-:Y:S01]  /*1bc0*/  STL.64 [R1+0x438], R212 ;  /* 0x000438d401007387 */ /* 0x000fe20000100a00 */
[----:B------:R-:W-:Y:S03]  /*1bd0*/  HGMMA.64x192x16.F32 R24, gdesc[UR8], RZ, !UPT, gsb0 ;  /* 0x02e00000081879f0 */ /* 0x000fe6000c0008ff */
        /* <DEDUP_REMOVED lines=37> */
[----:B--2---:R-:W-:-:S06]  /*1e30*/  WARPGROUP.ARRIVE ;  /* 0x00000000000079c5 */ /* 0x004fcc0000000000 */
[----:B------:R-:W-:Y:S03]  /*1e40*/  HGMMA.64x192x16.F32 R140, gdesc[UR4], RZ, !UPT, gsb0 ;  /* 0x02e00000048c79f0 */ /* 0x000fe6000c0008ff */
[----:B------:R-:W-:Y:S02]  /*1e50*/  WARPGROUP.DEPBAR.LE gsb0, 0x0 ;  /* 0x00008000000079c5 */ /* 0x000fe40000010000 */
[----:B------:R-:W-:Y:S04]  /*1e60*/  STL.64 [R1], R140 ;  /* 0x0000008c01007387 */ /* 0x000fe80000100a00 */
        /* <DEDUP_REMOVED lines=36> */
[----:B------:R2:W-:Y:S04]  /*20b0*/  STL.64 [R1+0x128], R214 ;  /* 0x000128d601007387 */ /* 0x0005e80000100a00 */
        /* <DEDUP_REMOVED lines=10> */
[----:B--2---:R0:W5:Y:S04]  /*2160*/  LDL.LU.64 R214, [R1+0x440] ;  /* 0x0004400001d67983 */ /* 0x0041680000300a00 */
[----:B------:R0:W5:Y:S04]  /*2170*/  LDL.LU.64 R212, [R1+0x438] ;  /* 0x0004380001d47983 */ /* 0x0001680000300a00 */
        /* <DEDUP_REMOVED lines=35> */
[----:B------:R0:W5:Y:S01]  /*23b0*/  LDL.LU.64 R140, [R1+0x318] ;  /* 0x00031800018c7983 */ /* 0x0001620000300a00 */
[----:B------:R-:W-:Y:S05]  /*23c0*/  @!P1 BRA `(.L_x_23) ;  /* 0x0000001800b49947 */ /* 0x000fea0003800000 */
[----:B------:R-:W-:Y:S01]  /*23d0*/  UIADD3 UR4, UR39, 0x1, URZ ;  /* 0x0000000127047890 */ /* 0x000fe2000fffe03f */
[----:B01----:R-:W-:Y:S02]  /*23e0*/  IMAD.MOV.U32 R3, RZ, RZ, R6 ;  /* 0x000000ffff037224 */ /* 0x003fe400078e0006 */
[----:B------:R-:W-:Y:S01]  /*23f0*/  IMAD.U32 R0, RZ, RZ, UR39 ;  /* 0x00000027ff007e24 */ /* 0x000fe2000f8e00ff */
[----:B------:R-:W-:-:S04]  /*2400*/  UISETP.NE.AND UP0, UPT, UR4, 0xc, UPT ;  /* 0x0000000c0400788c */ /* 0x000fc8000bf05270 */
[----:B------:R-:W-:Y:S02]  /*2410*/  USEL UR5, URZ, 0x1, UP0 ;  /* 0x000000013f057887 */ /* 0x000fe40008000000 */
[----:B------:R-:W-:Y:S02]  /*2420*/  USEL UR12, UR4, URZ, UP0 ;  /* 0x0000003f040c7287 */ /* 0x000fe40008000000 */
[----:B------:R-:W-:-:S06]  /*2430*/  ULOP3.LUT UR5, UR38, UR5, URZ, 0x3c, !UPT ;  /* 0x0000000526057292 */ /* 0x000fcc000f8e3c3f */
[----:B---3--:R-:W-:-:S07]  /*2440*/  IMAD.U32 R4, RZ, RZ, UR5 ;  /* 0x00000005ff047e24 */ /* 0x008fce000f8e00ff */
.L_x_30:
[----:B---3--:R-:W-:Y:S05]  /*2450*/  @!P0 BRA `(.L_x_24) ;  /* 0x0000000000048947 */ /* 0x008fea0003800000 */
[----:B------:R-:W-:Y:S01]  /*2460*/  BPT.TRAP 0x1 ;  /* 0x000000040000795c */ /* 0x000fe20000300000 */
.L_x_24:
[----:B------:R-:W-:Y:S01]  /*2470*/  ULEA UR4, UR12, UR41, 0x3 ;  /* 0x000000290c047291 */ /* 0x000fe2000f8e183f */
[----:B------:R-:W-:-:S08]  /*2480*/  SHF.L.U32 R5, R4, 0x1f, RZ ;  /* 0x0000001f04057819 */ /* 0x000fd000000006ff */
[----:B------:R0:W1:Y:S01]  /*2490*/  SYNCS.PHASECHK.TRANS64.TRYWAIT P1, [UR4], R5 ;  /* 0x00000005ff0075a7 */ /* 0x0000620008020144 */
[----:B------:R-:W-:Y:S05]  /*24a0*/  @!P0 BRA `(.L_x_25) ;  /* 0x0000000000048947 */ /* 0x000fea0003800000 */
[----:B------:R-:W-:Y:S01]  /*24b0*/  BPT.TRAP 0x1 ;  /* 0x000000040000795c */ /* 0x000fe20000300000 */
.L_x_25:
[----:B-1----:R-:W-:Y:S05]  /*24c0*/  @P1 BRA `(.L_x_26) ;  /* 0x0000000000081947 */ /* 0x002fea0003800000 */
[----:B------:R-:W1:Y:S02]  /*24d0*/  SYNCS.PHASECHK.TRANS64.TRYWAIT P1, [UR4], R5 ;  /* 0x00000005ff0075a7 */ /* 0x000e640008020144 */
[----:B-1----:R-:W-:Y:S05]  /*24e0*/  @!P1 BRA `(.L_x_27) ;  /* 0x000001d400ac9947 */ /* 0x002fea0003800000 */
.L_x_26:
        /* <DEDUP_REMOVED lines=48> */
[----:B--2---:R-:W2:Y:S04]  /*27f0*/  LDL.LU.64 R24, [R1+0x180] ;  /* 0x0001800001187983 */ /* 0x004ea80000300a00 */
[----:B------:R-:W2:Y:S04]  /*2800*/  LDL.LU.64 R26, [R1+0x188] ;  /* 0x00018800011a7983 */ /* 0x000ea80000300a00 */
        /* <DEDUP_REMOVED lines=45> */
[----:B------:R-:W2:Y:S01]  /*2ae0*/  LDL.LU.64 R118, [R1+0x2f8] ;  /* 0x0002f80001767983 */ /* 0x000ea20000300a00 */
[----:B------:R-:W-:-:S02]  /*2af0*/  UIMAD UR4, UR12, 0x180, UR42 ;  /* 0x000001800c0478a4 */ /* 0x000fc4000f8e022a */
[----:B------:R-:W-:Y:S01]  /*2b00*/  UIMAD UR6, UR12, 0x300, UR13 ;  /* 0x000003000c0678a4 */ /* 0x000fe2000f8e020d */
[----:B------:R-:W-:Y:S01]  /*2b10*/  UMOV UR5, 0xc0000010 ;  /* 0xc000001000057882 */ /* 0x000fe20000000000 */
[----:B------:R-:W-:Y:S02]  /*2b20*/  UMOV UR7, 0xc0000010 ;  /* 0xc000001000077882 */ /* 0x000fe40000000000 */
[----:B------:R-:W-:Y:S01]  /*2b30*/  UIADD3 UR10, UR6, 0x180, URZ ;  /* 0x00000180060a7890 */ /* 0x000fe2000fffe03f */
[----:B------:R-:W-:Y:S01]  /*2b40*/  UMOV UR8, UR4 ;  /* 0x0000000400087c82 */ /* 0x000fe20008000000 */
[----:B------:R-:W-:Y:S01]  /*2b50*/  UMOV UR9, UR5 ;  /* 0x0000000500097c82 */ /* 0x000fe20008000000 */
[----:B------:R-:W-:Y:S01]  /*2b60*/  UMOV UR11, 0xc0000010 ;  /* 0xc0000010000b7882 */ /* 0x000fe20000000000 */
[----:B--2---:R-:W-:-:S06]  /*2b70*/  WARPGROUP.ARRIVE ;  /* 0x00000000000079c5 */ /* 0x004fcc0000000000 */
[----:B------:R-:W-:Y:S03]  /*2b80*/  HGMMA.64x192x16.F32 R24, gdesc[UR4], R24, gsb0 ;  /* 0x02e00000041879f0 */ /* 0x000fe60008000818 */
[----:B------:R-:W-:Y:S02]  /*2b90*/  WARPGROUP.DEPBAR.LE gsb0, 0x0 ;  /* 0x00008000000079c5 */ /* 0x000fe40000010000 */
[----:B------:R-:W-:Y:S04]  /*2ba0*/  STL.64 [R1+0x180], R24 ;  /* 0x0001801801007387 */ /* 0x000fe80000100a00 */
[----:B------:R-:W-:Y:S04]  /*2bb0*/  STL.64 [R1+0x188], R26 ;  /* 0x0001881a01007387 */ /* 0x000fe80000100a00 */
[----:B------:R-:W-:Y:S04]  /*2bc0*/  STL.64 [R1+0x190], R28 ;  /* 0x0001901c01007387 */ /* 0x000fe80000100a00 */
[----:B------:R-:W-:Y:S04]  /*2bd0*/  STL.64 [R1+0x198], R30 ;  /* 0x0001981e01007387 */ /* 0x000fe80000100a00 */
[----:B------:R-:W-:Y:S04]  /*2be0*/  STL.64 [R1+0x1a0], R32 ;  /* 0x0001a02001007387 */ /* 0x000fe80000100a00 */
[----:B------:R-:W-:Y:S04]  /*2bf0*/  STL.64 [R1+0x1a8], R34 ;  /* 0x0001a82201007387 */ /* 0x000fe80000100a00 */
[----:B------:R-:W-:Y:S04]  /*2c00*/  STL.64 [R1+0x1b0], R36 ;  /* 0x0001b02401007387 */ /* 0x000fe80000100a00 */
[----:B------:R-:W-:Y:S01]  /*2c10*/  STL.64 [R1+0x1b8], R38 ;  /* 0x0001b82601007387 */ /* 0x000fe20000100a00 */
[----:B-----5:R-:W-:-:S03]  /*2c20*/  WARPGROUP.ARRIVE ;  /* 0x00000000000079c5 */ /* 0x020fc60000000000 */
[----:B------:R-:W-:Y:S03]  /*2c30*/  STL.64 [R1+0x1c0], R40 ;  /* 0x0001c02801007387 */ /* 0x000fe60000100a00 */
[----:B------:R-:W-:Y:S01]  /*2c40*/  HGMMA.64x192x16.F32 R120, gdesc[UR8], R120, gsb0 ;  /* 0x02e00000087879f0 */ /* 0x000fe20008000878 */
        /* <DEDUP_REMOVED lines=87> */
[----:B------:R-:W-:-:S03]  /*31c0*/  WARPGROUP.DEPBAR.LE gsb0, 0x0 ;  /* 0x00008000000079c5 */ /* 0x000fc60000010000 */
        /* <DEDUP_REMOVED lines=38> */
[----:B---3--:R-:W3:Y:S04]  /*3430*/  LDL.LU.64 R140, [R1] ;  /* 0x00000000018c7983 */ /* 0x008ee80000300a00 */
[----:B------:R-:W3:Y:S04]  /*3440*/  LDL.LU.64 R142, [R1+0x8] ;  /* 0x00000800018e7983 */ /* 0x000ee80000300a00 */
        /* <DEDUP_REMOVED lines=45> */
[----:B------:R-:W3:Y:S01]  /*3720*/  LDL.LU.64 R234, [R1+0x178] ;  /* 0x0001780001ea7983 */ /* 0x000ee20000300a00 */
[----:B------:R-:W-:Y:S01]  /*3730*/  UIADD3 UR8, UR4, 0x100, URZ ;  /* 0x0000010004087890 */ /* 0x000fe2000fffe03f */
[----:B--2---:R-:W-:Y:S01]  /*3740*/  WARPGROUP.ARRIVE ;  /* 0x00000000000079c5 */ /* 0x004fe20000000000 */
[----:B------:R-:W-:-:S02]  /*3750*/  UMOV UR9, 0xc0000010 ;  /* 0xc000001000097882 */ /* 0x000fc40000000000 */
[----:B------:R-:W-:-:S03]  /*3760*/  UMOV UR5, UR9 ;  /* 0x0000000900057c82 */ /* 0x000fc60008000000 */
[----:B------:R-:W-:Y:S02]  /*3770*/  UMOV UR4, UR8 ;  /* 0x0000000800047c82 */ /* 0x000fe40008000000 */
[----:B------:R-:W-:Y:S03]  /*3780*/  HGMMA.64x192x16.F32 R24, gdesc[UR8], R24, gsb0 ;  /* 0x02e00000081879f0 */ /* 0x000fe60008000818 */
[----:B------:R-:W-:Y:S02]  /*3790*/  WARPGROUP.DEPBAR.LE gsb0, 0x0 ;  /* 0x00008000000079c5 */ /* 0x000fe40000010000 */
[----:B---3--:R-:W-:-:S15]  /*37a0*/  WARPGROUP.ARRIVE ;  /* 0x00000000000079c5 */ /* 0x008fde0000000000 */
[----:B------:R-:W-:Y:S03]  /*37b0*/  HGMMA.64x192x16.F32 R140, gdesc[UR4], R140, gsb0 ;  /* 0x02e00000048c79f0 */ /* 0x000fe6000800088c */
        /* <DEDUP_REMOVED lines=88> */
[----:B------:R-:W-:Y:S01]  /*3d40*/  BPT.TRAP 0x1 ;  /* 0x000000040000795c */ /* 0x000fe20000300000 */
.L_x_28:
[----:B------:R-:W2:Y:S04]  /*3d50*/  LDL R8, [R1+0x300] ;  /* 0x0003000001087983 */ /* 0x000ea80000100800 */
[----:B-1----:R-:W4:Y:S01]  /*3d60*/  LDL R7, [R1+0x304] ;  /* 0x0003040001077983 */ /* 0x002f220000100800 */
[----:B------:R-:W-:-:S13]  /*3d70*/  ISETP.NE.AND P1, PT, R23, RZ, PT ;  /* 0x000000ff1700720c */ /* 0x000fda0003f25270 */
[----:B0-----:R-:W-:-:S05]  /*3d80*/  @P1 LEA R5, R0, UR41, 0x3 ;  /* 0x0000002900051c11 */ /* 0x001fca000f8e18ff */
[----:B------:R-:W-:-:S05]  /*3d90*/  @P1 VIADD R5, R5, 0x60 ;  /* 0x0000006005051836 */ /* 0x000fca0000000000 */
[----:B--2---:R-:W-:-:S04]  /*3da0*/  @P1 PRMT R5, R8, 0x654, R5 ;  /* 0x0000065408051816 */ /* 0x004fc80000000005 */
[----:B------:R0:W-:Y:S01]  /*3db0*/  @P1 SYNCS.ARRIVE.TRANS64.RED.A1T0 RZ, [R5+URZ], RZ ;  /* 0x000000ff05ff19a7 */ /* 0x0001e2000810043f */
[----:B----4-:R-:W-:-:S13]  /*3dc0*/  ISETP.GT.U32.AND P1, PT, R7, 0x1, PT ;  /* 0x000000010700780c */ /* 0x010fda0003f24070 */
[----:B0-----:R-:W-:Y:S05]  /*3dd0*/  @P1 BRA `(.L_x_29) ;  /* 0x0000000000041947 */ /* 0x001fea0003800000 */
[----:B------:R-:W-:Y:S01]  /*3de0*/  BPT.TRAP 0x1 ;  /* 0x000000040000795c */ /* 0x000fe20000300000 */
.L_x_29:
[----:B------:R-:W-:Y:S01]  /*3df0*/  UIADD3 UR12, UR12, 0x1, URZ ;  /* 0x000000010c0c7890 */ /* 0x000fe2000fffe03f */
[C---:B------:R-:W-:Y:S01]  /*3e00*/  ISETP.GT.AND P2, PT, R3.reuse, 0x1, PT ;  /* 0x000000010300780c */ /* 0x040fe20003f44270 */
[----:B------:R-:W-:Y:S02]  /*3e10*/  VIADD R0, R0, 0x1 ;  /* 0x0000000100007836 */ /* 0x000fe40000000000 */
[----:B------:R-:W-:Y:S01]  /*3e20*/  UISETP.NE.AND UP0, UPT, UR12, 0xc, UPT ;  /* 0x0000000c0c00788c */ /* 0x000fe2000bf05270 */
[----:B------:R-:W-:Y:S02]  /*3e30*/  VIADD R3, R3, 0xffffffff ;  /* 0xffffffff03037836 */ /* 0x000fe40000000000 */
[C---:B------:R-:W-:Y:S01]  /*3e40*/  ISETP.NE.AND P1, PT, R0.reuse, 0xc, PT ;  /* 0x0000000c0000780c */ /* 0x040fe20003f25270 */
[----:B------:R-:W-:Y:S02]  /*3e50*/  USEL UR4, URZ, 0x1, UP0 ;  /* 0x000000013f047887 */ /* 0x000fe40008000000 */
[----:B------:R-:W-:Y:S01]  /*3e60*/  USEL UR12, UR12, URZ, UP0 ;  /* 0x0000003f0c0c7287 */ /* 0x000fe20008000000 */
[----:B------:R-:W-:-:S03]  /*3e70*/  SEL R0, R0, RZ, P1 ;  /* 0x000000ff00007207 */ /* 0x000fc60000800000 */
[----:B------:R-:W-:Y:S01]  /*3e80*/  LOP3.LUT R4, R4, UR4, RZ, 0x3c, !PT ;  /* 0x0000000404047c12 */ /* 0x000fe2000f8e3cff */
[----:B------:R-:W-:Y:S07]  /*3e90*/  @P2 BRA `(.L_x_30) ;  /* 0xffffffe4006c2947 */ /* 0x000fee000383ffff */
.L_x_23:
[----:B01----:R-:W0:Y:S02]  /*3ea0*/  LDC R0, c[0x0][0x28c] ;  /* 0x0000a300ff007b82 */ /* 0x003e240000000800 */
[----:B0-----:R-:W-:-:S13]  /*3eb0*/  ISETP.GE.AND P1, PT, R0, 0x1, PT ;  /* 0x000000010000780c */ /* 0x001fda0003f26270 */
[----:B------:R-:W-:Y:S05]  /*3ec0*/  @!P1 BRA `(.L_x_31) ;  /* 0x0000000000409947 */ /* 0x000fea0003800000 */
[----:B------:R-:W-:Y:S05]  /*3ed0*/  @!P0 BRA `(.L_x_32) ;  /* 0x0000000000048947 */ /* 0x000fea0003800000 */
[----:B------:R-:W-:Y:S01]  /*3ee0*/  BPT.TRAP 0x1 ;  /* 0x000000040000795c */ /* 0x000fe20000300000 */
.L_x_32:
[----:B------:R-:W2:Y:S04]  /*3ef0*/  LDL R7, [R1+0x300] ;  /* 0x0003000001077983 */ /* 0x000ea80000100800 */
[----:B------:R-:W4:Y:S01]  /*3f00*/  LDL R3, [R1+0x304] ;  /* 0x0003040001037983 */ /* 0x000f220000100800 */
[----:B------:R-:W-:-:S13]  /*3f10*/  ISETP.NE.AND P0, PT, R23, RZ, PT ;  /* 0x000000ff1700720c */ /* 0x000fda0003f05270 */
[----:B------:R-:W-:-:S04]  /*3f20*/  @P0 VIADD R6, R6, UR39 ;  /* 0x0000002706060c36 */ /* 0x000fc80008000000 */
[----:B---3--:R-:W-:-:S05]  /*3f30*/  @P0 IMAD.WIDE.U32 R4, R6, -0x55555555, RZ ;  /* 0xaaaaaaab06040825 */ /* 0x008fca00078e00ff */
[----:B------:R-:W-:-:S05]  /*3f40*/  @P0 SHF.R.U32.HI R0, RZ, 0x3, R5 ;  /* 0x00000003ff000819 */ /* 0x000fca0000011605 */
[----:B------:R-:W-:-:S05]  /*3f50*/  @P0 IMAD R0, R0, -0xc, R6 ;  /* 0xfffffff400000824 */ /* 0x000fca00078e0206 */
[----:B------:R-:W-:-:S05]  /*3f60*/  @P0 LEA R0, R0, UR41, 0x3 ;  /* 0x0000002900000c11 */ /* 0x000fca000f8e18ff */
[----:B------:R-:W-:-:S05]  /*3f70*/  @P0 VIADD R0, R0, 0x60 ;  /* 0x0000006000000836 */ /* 0x000fca0000000000 */
[----:B--2---:R-:W-:-:S04]  /*3f80*/  @P0 PRMT R0, R7, 0x654, R0 ;  /* 0x0000065407000816 */ /* 0x004fc80000000000 */
[----:B------:R0:W-:Y:S01]  /*3f90*/  @P0 SYNCS.ARRIVE.TRANS64.RED.A1T0 RZ, [R0+URZ], RZ ;  /* 0x000000ff00ff09a7 */ /* 0x0001e2000810043f */
[----:B----4-:R-:W-:-:S13]  /*3fa0*/  ISETP.GT.U32.AND P0, PT, R3, 0x1, PT ;  /* 0x000000010300780c */ /* 0x010fda0003f04070 */
[----:B0-----:R-:W-:Y:S05]  /*3fb0*/  @P0 BRA `(.L_x_31) ;  /* 0x0000000000040947 */ /* 0x001fea0003800000 */
[----:B------:R-:W-:Y:S01]  /*3fc0*/  BPT.TRAP 0x1 ;  /* 0x000000040000795c */ /* 0x000fe20000300000 */
.L_x_31:
[----:B---3--:R-:W2:Y:S01]  /*3fd0*/  LDL R235, [R1+0x308] ;  /* 0x0003080001eb7983 */ /* 0x008ea20000100800 */
[----:B------:R-:W0:Y:S01]  /*3fe0*/  LDC R5, c[0x0][0x288] ;  /* 0x0000a200ff057b82 */ /* 0x000e220000000800 */
[----:B------:R-:W1:Y:S01]  /*3ff0*/  S2R R6, SR_TID.X ;  /* 0x0000000000067919 */ /* 0x000e620000002100 */
[----:B------:R-:W-:Y:S01]  /*4000*/  IMAD R216, R19, 0x180, RZ ;  /* 0x0000018013d87824 */ /* 0x000fe200078e02ff */
[----:B------:R-:W-:Y:S01]  /*4010*/  UIADD3 UR39, UR40, UR39, URZ ;  /* 0x0000002728277290 */ /* 0x000fe2000fffe03f */
[----:B------:R-:W-:Y:S01]  /*4020*/  ULDC UR4, c[0x0][0x284] ;  /* 0x0000a10000047ab9 */ /* 0x000fe20000000800 */
[----:B------:R-:W-:Y:S02]  /*4030*/  UISETP.GE.U32.AND UP1, UPT, UR40, 0xc, UPT ;  /* 0x0000000c2800788c */ /* 0x000fe4000bf26070 */
[----:B------:R-:W-:Y:S01]  /*4040*/  UISETP.GT.U32.AND UP0, UPT, UR39, 0xb, UPT ;  /* 0x0000000b2700788c */ /* 0x000fe2000bf04070 */
[----:B------:R-:W-:Y:S01]  /*4050*/  ULDC.64 UR8, c[0x0][0x5d0] ;  /* 0x0001740000087ab9 */ /* 0x000fe20000000a00 */
[----:B-1----:R-:W-:-:S02]  /*4060*/  SHF.R.U32.HI R3, RZ, 0x7, R6 ;  /* 0x00000007ff037819 */ /* 0x002fc40000011606 */
[----:B------:R-:W-:Y:S02]  /*4070*/  SHF.R.U32.HI R4, RZ, 0x2, R6 ;  /* 0x00000002ff047819 */ /* 0x000fe40000011606 */
[----:B------:R-:W-:Y:S02]  /*4080*/  LOP3.LUT R11, R6, 0x60, RZ, 0xc0, !PT ;  /* 0x00000060060b7812 */ /* 0x000fe400078ec0ff */
[----:B------:R-:W-:Y:S02]  /*4090*/  LOP3.LUT R3, R3, 0x1, RZ, 0xc0, !PT ;  /* 0x0000000103037812 */ /* 0x000fe400078ec0ff */
[----:B------:R-:W-:Y:S02]  /*40a0*/  LOP3.LUT R4, R4, 0x7, RZ, 0xc0, !PT ;  /* 0x0000000704047812 */ /* 0x000fe400078ec0ff */
[----:B------:R-:W-:Y:S01]  /*40b0*/  SHF.R.U32.HI R11, RZ, 0x1, R11 ;  /* 0x00000001ff0b7819 */ /* 0x000fe2000001160b */
[----:B------:R-:W-:-:S03]  /*40c0*/  IMAD.SHL.U32 R10, R3, 0x40, RZ ;  /* 0x00000040030a7824 */ /* 0x000fc600078e00ff */
[--C-:B------:R-:W-:Y:S02]  /*40d0*/  IADD3 R0, RZ, -R11, -R4.reuse ;  /* 0x8000000bff007210 */ /* 0x100fe40007ffe804 */
[----:B------:R-:W-:Y:S02]  /*40e0*/  LOP3.LUT R10, R10, 0x40, R4, 0xe2, !PT ;  /* 0x000000400a0a7812 */ /* 0x000fe400078ee204 */
[----:B------:R-:W-:Y:S01]  /*40f0*/  LOP3.LUT R4, R6, 0x3, RZ, 0xc0, !PT ;  /* 0x0000000306047812 */ /* 0x000fe200078ec0ff */
[----:B------:R-:W-:Y:S01]  /*4100*/  IMAD R0, R3, -0x40, R0 ;  /* 0xffffffc003007824 */ /* 0x000fe200078e0200 */
[----:B0-----:R-:W-:Y:S01]  /*4110*/  ISETP.GE.AND P0, PT, R216, R5, PT ;  /* 0x00000005d800720c */ /* 0x001fe20003f06270 */
[----:B------:R-:W-:Y:S02]  /*4120*/  IMAD R3, R18, 0xc0, RZ ;  /* 0x000000c012037824 */ /* 0x000fe400078e02ff */
[----:B------:R-:W-:Y:S02]  /*4130*/  IMAD R4, R4, -0x2, R5 ;  /* 0xfffffffe04047824 */ /* 0x000fe400078e0205 */
[----:B------:R-:W-:Y:S01]  /*4140*/  IMAD.SHL.U32 R217, R6, 0x2, RZ ;  /* 0x0000000206d97824 */ /* 0x000fe200078e00ff */
[C---:B------:R-:W-:Y:S01]  /*4150*/  IADD3 R0, -R3.reuse, UR4, R0 ;  /* 0x0000000403007c10 */ /* 0x040fe2000fffe100 */
[----:B------:R-:W-:Y:S01]  /*4160*/  UISETP.LT.U32.AND UP0, UPT, UR40, 0xc, UP0 ;  /* 0x0000000c2800788c */ /* 0x000fe20008701070 */
[----:B------:R-:W-:Y:S01]  /*4170*/  ISETP.GE.OR P0, PT, R3, UR4, P0 ;  /* 0x0000000403007c0c */ /* 0x000fe20008706670 */
[----:B------:R-:W-:Y:S01]  /*4180*/  IMAD.IADD R3, R4, 0x1, -R216 ;  /* 0x0000000104037824 */ /* 0x000fe200078e0ad8 */
[----:B------:R-:W-:Y:S01]  /*4190*/  LOP3.LUT R216, R216, 0x6, R217, 0xf8, !PT ;  /* 0x00000006d8d87812 */ /* 0x000fe200078ef8d9 */
[----:B------:R-:W-:-:S02]  /*41a0*/  UIMAD.WIDE.U32 UR4, UR39, -0x55555555, URZ ;  /* 0xaaaaaaab270478a5 */ /* 0x000fc4000f8e003f */
[----:B------:R-:W-:Y:S01]  /*41b0*/  USEL UR6, URZ, 0x1, !UP0 ;  /* 0x000000013f067887 */ /* 0x000fe2000c000000 */
[----:B------:R-:W-:Y:S01]  /*41c0*/  SHF.R.S32.HI R217, RZ, 0x1f, R216 ;  /* 0x0000001fffd97819 */ /* 0x000fe200000114d8 */
[----:B------:R-:W-:Y:S02]  /*41d0*/  USHF.R.U32.HI UR4, URZ, 0x3, UR5 ;  /* 0x000000033f047899 */ /* 0x000fe40008011605 */
[----:B------:R-:W-:Y:S01]  /*41e0*/  ULOP3.LUT UR38, UR38, UR6, URZ, 0x3c, !UPT ;  /* 0x0000000626267292 */ /* 0x000fe2000f8e3c3f */
[----:B------:R-:W-:Y:S01]  /*41f0*/  LOP3.LUT R10, R10, R11, RZ, 0xfc, !PT ;  /* 0x0000000b0a0a7212 */ /* 0x000fe200078efcff */
[----:B------:R-:W-:Y:S01]  /*4200*/  IMAD.MOV.U32 R11, RZ, RZ, RZ ;  /* 0x000000ffff0b7224 */ /* 0x000fe200078e00ff */
[----:B------:R-:W-:Y:S02]  /*4210*/  UIMAD UR39, UR4, -0xc, UR39 ;  /* 0xfffffff4042778a4 */ /* 0x000fe4000f8e0227 */
[----:B------:R-:W-:Y:S01]  /*4220*/  @UP1 ULOP3.LUT UR38, UR38, 0x1, UR4, 0x78, !UPT ;  /* 0x0000000126261892 */ /* 0x000fe2000f8e7804 */
[----:B------:R-:W-:-:S04]  /*4230*/  IMAD.WIDE R10, R18, 0xc0, R10 ;  /* 0x000000c0120a7825 */ /* 0x000fc800078e020a */
[----:B------:R-:W-:Y:S01]  /*4240*/  IMAD.MOV.U32 R234, RZ, RZ, -0x1 ;  /* 0xffffffffffea7424 */ /* 0x000fe200078e00ff */
[----:B--2---:R-:W-:Y:S01]  /*4250*/  SHF.R.S32.HI R4, RZ, 0x1f, R235 ;  /* 0x0000001fff047819 */ /* 0x004fe200000114eb */
[----:B------:R-:W-:-:S04]  /*4260*/  IMAD.WIDE.U32 R6, R235, UR8, R216 ;  /* 0x00000008eb067c25 */ /* 0x000fc8000f8e00d8 */
[----:B------:R-:W-:-:S04]  /*4270*/  IMAD R5, R4, UR8, RZ ;  /* 0x0000000804057c24 */ /* 0x000fc8000f8e02ff */
[----:B------:R-:W-:-:S04]  /*4280*/  IMAD R5, R235, UR9, R5 ;  /* 0x00000009eb057c24 */ /* 0x000fc8000f8e0205 */
[----:B------:R-:W-:Y:S01]  /*4290*/  IMAD.IADD R7, R7, 0x1, R5 ;  /* 0x0000000107077824 */ /* 0x000fe200078e0205 */
[----:B------:R-:W-:Y:S06]  /*42a0*/  @P0 BRA `(.L_x_33) ;  /* 0x00000194009c0947 */ /* 0x000fec0003800000 */
[----:B------:R-:W0:Y:S01]  /*42b0*/  LDC.64 R18, c[0x0][0x5c8] ;  /* 0x00017200ff127b82 */ /* 0x000e220000000a00 */
[----:B-----5:R-:W-:Y:S01]  /*42c0*/  FSETP.NEU.AND P0, PT, R16, RZ, PT ;  /* 0x000000ff1000720b */ /* 0x020fe20003f0d000 */
[----:B------:R-:W-:Y:S01]  /*42d0*/  BSSY B0, `(.L_x_33) ;  /* 0x0001964000007945 */ /* 0x000fe20003800000 */
[----:B------:R-:W-:-:S04]  /*42e0*/  ISETP.GT.AND P5, PT, R3, RZ, PT ;  /* 0x000000ff0300720c */ /* 0x000fc80003fa4270 */
[----:B------:R-:W-:Y:S01]  /*42f0*/  ISETP.GT.AND P1, PT, R0, RZ, P5 ;  /* 0x000000ff0000720c */ /* 0x000fe20002f24270 */
[-C--:B0-----:R-:W-:Y:S02]  /*4300*/  IMAD R14, R11, R18.reuse, RZ ;  /* 0x000000120b0e7224 */ /* 0x081fe400078e02ff */
[----:B------:R-:W-:-:S04]  /*4310*/  IMAD.WIDE.U32 R6, R10, R18, R6 ;  /* 0x000000120a067225 */ /* 0x000fc800078e0006 */
[----:B------:R-:W-:-:S04]  /*4320*/  IMAD R14, R10, R19, R14 ;  /* 0x000000130a0e7224 */ /* 0x000fc800078e020e */
[----:B------:R-:W-:Y:S01]  /*4330*/  IMAD.IADD R14, R7, 0x1, R14 ;  /* 0x00000001070e7824 */ /* 0x000fe200078e020e */
[----:B------:R-:W-:Y:S06]  /*4340*/  @!P0 BRA `(.L_x_34) ;  /* 0x0000011800308947 */ /* 0x000fec0003800000 */
[----:B------:R-:W0:Y:S01]  /*4350*/  LDC.64 R220, c[0x0][0x5b8] ;  /* 0x00016e00ffdc7b82 */ /* 0x000e220000000a00 */
[----:B------:R-:W2:Y:S01]  /*4360*/  LDL.LU R15, [R1+0x180] ;  /* 0x00018000010f7983 */ /* 0x000ea20000300800 */
[----:B------:R-:W-:-:S06]  /*4370*/  ULDC.64 UR4, c[0x0][0x5c0] ;  /* 0x0001700000047ab9 */ /* 0x000fcc0000000a00 */
[----:B------:R-:W1:Y:S08]  /*4380*/  LDC.64 R8, c[0x0][0x5b0] ;  /* 0x00016c00ff087b82 */ /* 0x000e700000000a00 */
[----:B------:R-:W3:Y:S01]  /*4390*/  LDC.64 R20, c[0x0][0x5a8] ;  /* 0x00016a00ff147b82 */ /* 0x000ee20000000a00 */
[-C--:B0-----:R-:W-:Y:S02]  /*43a0*/  IMAD R226, R4, R220.reuse, RZ ;  /* 0x000000dc04e27224 */ /* 0x081fe400078e02ff */
[----:B------:R-:W-:-:S04]  /*43b0*/  IMAD.WIDE.U32 R222, R235, R220, R216 ;  /* 0x000000dcebde7225 */ /* 0x000fc800078e00d8 */
[----:B------:R-:W-:Y:S02]  /*43c0*/  IMAD R226, R235, R221, R226 ;  /* 0x000000ddebe27224 */ /* 0x000fe400078e02e2 */
[-C--:B-1----:R-:W-:Y:S02]  /*43d0*/  IMAD R227, R11, R8.reuse, RZ ;  /* 0x000000080be37224 */ /* 0x082fe400078e02ff */
[----:B------:R-:W-:Y:S02]  /*43e0*/  IMAD.IADD R219, R223, 0x1, R226 ;  /* 0x00000001dfdb7824 */ /* 0x000fe400078e02e2 */
[----:B------:R-:W-:Y:S02]  /*43f0*/  IMAD.MOV.U32 R218, RZ, RZ, R222 ;  /* 0x000000ffffda7224 */ /* 0x000fe400078e00de */
[C---:B------:R-:W-:Y:S02]  /*4400*/  IMAD R227, R10.reuse, R9, R227 ;  /* 0x000000090ae37224 */ /* 0x040fe400078e02e3 */
[----:B------:R-:W-:-:S04]  /*4410*/  IMAD.WIDE.U32 R4, R10, R8, R218 ;  /* 0x000000080a047225 */ /* 0x000fc800078e00da */
[----:B------:R-:W-:Y:S01]  /*4420*/  IMAD.IADD R5, R5, 0x1, R227 ;  /* 0x0000000105057824 */ /* 0x000fe200078e02e3 */
[----:B---3--:R-:W-:-:S04]  /*4430*/  LEA R12, P0, R4, R20, 0x1 ;  /* 0x00000014040c7211 */ /* 0x008fc800078008ff */
[----:B------:R-:W-:-:S05]  /*4440*/  LEA.HI.X R13, R4, R21, R5, 0x1, P0 ;  /* 0x00000015040d7211 */ /* 0x000fca00000f0c05 */
[----:B------:R-:W3:Y:S01]  /*4450*/  @P1 LDG.E.LTC128B.U16 R221, desc[UR36][R12.64] ;  /* 0x000000240cdd1981 */ /* 0x000ee2000c1e1520 */
[----:B------:R-:W-:Y:S01]  /*4460*/  ISETP.GT.AND P3, PT, R3, 0x1, PT ;  /* 0x000000010300780c */ /* 0x000fe20003f64270 */
[----:B------:R-:W-:Y:S01]  /*4470*/  BSSY B1, `(.L_x_35) ;  /* 0x0000013000017945 */ /* 0x000fe20003800000 */
[----:B----4-:R-:W-:-:S11]  /*4480*/  LOP3.LUT R17, R17, 0xfffffffd, RZ, 0xc0, !PT ;  /* 0xfffffffd11117812 */ /* 0x010fd600078ec0ff */
[----:B------:R-:W-:Y:S01]  /*4490*/  @P3 LOP3.LUT R17, R17, 0x2, RZ, 0xfc, !PT ;  /* 0x0000000211113812 */ /* 0x000fe200078efcff */
[----:B---3--:R-:W-:-:S05]  /*44a0*/  HADD2.F32 R4, -RZ, R221.H0_H0 ;  /* 0x200000ddff047230 */ /* 0x008fca0000004100 */
[----:B------:R-:W-:-:S04]  /*44b0*/  FMUL R4, R4, R16 ;  /* 0x0000001004047220 */ /* 0x000fc80000400000 */
[----:B--2---:R-:W-:Y:S01]  /*44c0*/  FFMA R7, R15, R2, R4 ;  /* 0x000000020f077223 */ /* 0x004fe20000000004 */
[----:B------:R-:W-:-:S04]  /*44d0*/  LEA R4, P0, R6, UR4, 0x1 ;  /* 0x0000000406047c11 */ /* 0x000fc8000f8008ff */
[----:B------:R-:W-:Y:S02]  /*44e0*/  LEA.HI.X R5, R6, UR5, R14, 0x1, P0 ;  /* 0x0000000506057c11 */ /* 0x000fe400080f0c0e */
[----:B------:R-:W-:-:S05]  /*44f0*/  F2FP.F16.F32.PACK_AB R6, RZ, R7 ;  /* 0x00000007ff06723e */ /* 0x000fca00000000ff */
[----:B------:R0:W-:Y:S02]  /*4500*/  @P1 STG.E.U16 desc[UR36][R4.64], R6 ;  /* 0x0000000604001986 */ /* 0x0001e4000c101524 */
[----:B0-----:R-:W-:-:S04]  /*4510*/  IMAD.WIDE.U32 R6, R10, R8, R216 ;  /* 0x000000080a067225 */ /* 0x001fc800078e00d8 */
[----:B------:R-:W-:Y:S02]  /*4520*/  IMAD.IADD R7, R227, 0x1, R7 ;  /* 0x00000001e3077824 */ /* 0x000fe400078e0207 */
[----:B------:R-:W-:-:S04]  /*4530*/  IMAD.WIDE.U32 R6, R235, R220, R6 ;  /* 0x000000dceb067225 */ /* 0x000fc800078e0006 */
[----:B------:R-:W-:Y:S01]  /*4540*/  IMAD.IADD R7, R226, 0x1, R7 ;  /* 0x00000001e2077824 */ /* 0x000fe200078e0207 */
[----:B------:R-:W-:-:S04]  /*4550*/  LEA R14, P0, R6, R20, 0x1 ;  /* 0x00000014060e7211 */ /* 0x000fc800078008ff */
[----:B------:R-:W-:Y:S02]  /*4560*/  LEA.HI.X R15, R6, R21, R7, 0x1, P0 ;  /* 0x00000015060f7211 */ /* 0x000fe400000f0c07 */
[----:B------:R-:W-:-:S13]  /*4570*/  ISETP.GT.AND P0, PT, R0, RZ, P3 ;  /* 0x000000ff0000720c */ /* 0x000fda0001f04270 */
[----:B------:R-:W-:Y:S05]  /*4580*/  @!P0 BRA `(.L_x_36) ;  /* 0x0000000000048947 */ /* 0x000fea0003800000 */
[----:B------:R0:W5:Y:S02]  /*4590*/  LDG.E.LTC128B.U16 R221, desc[UR36][R14.64+0x2] ;  /* 0x000002240edd7981 */ /* 0x000164000c1e1520 */
.L_x_36:
[----:B------:R-:W-:Y:S05]  /*45a0*/  BSYNC B1 ;  /* 0x0000000000017941 */ /* 0x000fea0003800000 */
.L_x_35:
[----:B------:R-:W2:Y:S01]  /*45b0*/  LDL.LU R7, [R1+0x184] ;  /* 0x0001840001077983 */ /* 0x000ea20000300800 */
[----:B-----5:R-:W-:Y:S01]  /*45c0*/  HADD2.F32 R6, -RZ, R221.H0_H0 ;  /* 0x200000ddff067230 */ /* 0x020fe20000004100 */
[C---:B------:R-:W-:Y:S01]  /*45d0*/  SHF.L.U64.HI R225, R8.reuse, 0x3, R9 ;  /* 0x0000000308e17819 */ /* 0x040fe20000010209 */
[----:B------:R-:W-:Y:S01]  /*45e0*/  IMAD.SHL.U32 R224, R8, 0x8, RZ ;  /* 0x0000000808e07824 */ /* 0x000fe200078e00ff */
[----:B------:R-:W3:Y:S02]  /*45f0*/  LDL.LU R228, [R1+0x188] ;  /* 0x0001880001e47983 */ /* 0x000ee40000300800 */
[----:B------:R-:W-:-:S04]  /*4600*/  FMUL R6, R6, R16 ;  /* 0x0000001006067220 */ /* 0x000fc80000400000 */
[----:B--2---:R-:W-:-:S05]  /*4610*/  FFMA R6, R7, R2, R6 ;  /* 0x0000000207067223 */ /* 0x004fca0000000006 */
[----:B------:R-:W-:-:S05]  /*4620*/  F2FP.F16.F32.PACK_AB R6, RZ, R6 ;  /* 0x00000006ff06723e */ /* 0x000fca00000000ff */
[----:B------:R1:W-:Y:S01]  /*4630*/  @P0 STG.E.U16 desc[UR36][R4.64+0x2], R6 ;  /* 0x0000020604000986 */ /* 0x0003e2000c101524 */
[----:B------:R-:W-:Y:S01]  /*4640*/  ISETP.GT.AND P0, PT, R0, 0x8, P5 ;  /* 0x000000080000780c */ /* 0x000fe20002f04270 */
[----:B-1----:R-:W-:-:S04]  /*4650*/  IMAD.WIDE.U32 R6, R10, R8, R224 ;  /* 0x000000080a067225 */ /* 0x002fc800078e00e0 */
[----:B------:R-:W-:Y:S01]  /*4660*/  IMAD.IADD R227, R227, 0x1, R7 ;  /* 0x00000001e3e37824 */ /* 0x000fe200078e0207 */
[----:B------:R-:W-:-:S05]  /*4670*/  IADD3 R7, P1, R222, R6, RZ ;  /* 0x00000006de077210 */ /* 0x000fca0007f3e0ff */
[----:B------:R-:W-:Y:S01]  /*4680*/  IMAD.X R13, R227, 0x1, R219, P1 ;  /* 0x00000001e30d7824 */ /* 0x000fe200008e06db */
[----:B------:R-:W-:-:S04]  /*4690*/  LEA R12, P1, R7, R20, 0x1 ;  /* 0x00000014070c7211 */ /* 0x000fc800078208ff */
[----:B------:R-:W-:-:S05]  /*46a0*/  LEA.HI.X R13, R7, R21, R13, 0x1, P1 ;  /* 0x00000015070d7211 */ /* 0x000fca00008f0c0d */
[----:B------:R-:W2:Y:S01]  /*46b0*/  @P0 LDG.E.LTC128B.U16 R221, desc[UR36][R12.64] ;  /* 0x000000240cdd0981 */ /* 0x000ea2000c1e1520 */
[----:B------:R-:W-:Y:S01]  /*46c0*/  IADD3 R6, P1, R216, R6, RZ ;  /* 0x00000006d8067210 */ /* 0x000fe20007f3e0ff */
[C---:B------:R-:W-:Y:S01]  /*46d0*/  IMAD.SHL.U32 R233, R18.reuse, 0x10, RZ ;  /* 0x0000001012e97824 */ /* 0x040fe200078e00ff */
[----:B------:R-:W-:Y:S01]  /*46e0*/  SHF.L.U64.HI R232, R18, 0x4, R19 ;  /* 0x0000000412e87819 */ /* 0x000fe20000010213 */
[----:B------:R-:W-:Y:S02]  /*46f0*/  BSSY B1, `(.L_x_37) ;  /* 0x0000011000017945 */ /* 0x000fe40003800000 */
[----:B------:R-:W-:Y:S02]  /*4700*/  IMAD.X R7, R217, 0x1, R227, P1 ;  /* 0x00000001d9077824 */ /* 0x000fe400008e06e3 */
[----:B------:R-:W-:-:S04]  /*4710*/  IMAD.WIDE.U32 R6, R235, R220, R6 ;  /* 0x000000dceb067225 */ /* 0x000fc800078e0006 */
[----:B------:R-:W-:Y:S02]  /*4720*/  IMAD.IADD R7, R226, 0x1, R7 ;  /* 0x00000001e2077824 */ /* 0x000fe400078e0207 */
[----:B--2---:R-:W-:-:S05]  /*4730*/  HADD2.F32 R12, -RZ, R221.H0_H0 ;  /* 0x200000ddff0c7230 */ /* 0x004fca0000004100 */
[----:B------:R-:W-:-:S04]  /*4740*/  FMUL R12, R12, R16 ;  /* 0x000000100c0c7220 */ /* 0x000fc80000400000 */
[----:B---3--:R-:W-:Y:S01]  /*4750*/  FFMA R227, R228, R2, R12 ;  /* 0x00000002e4e37223 */ /* 0x008fe2000000000c */
[----:B------:R-:W-:-:S04]  /*4760*/  LEA R12, P1, R6, R20, 0x1 ;  /* 0x00000014060c7211 */ /* 0x000fc800078208ff */
[----:B------:R-:W-:Y:S02]  /*4770*/  LEA.HI.X R13, R6, R21, R7, 0x1, P1 ;  /* 0x00000015060d7211 */ /* 0x000fe400008f0c07 */
[----:B------:R-:W-:Y:S02]  /*4780*/  F2FP.F16.F32.PACK_AB R7, RZ, R227 ;  /* 0x000000e3ff07723e */ /* 0x000fe400000000ff */
[----:B------:R-:W-:Y:S02]  /*4790*/  IADD3 R6, P2, R233, R4, RZ ;  /* 0x00000004e9067210 */ /* 0x000fe40007f5e0ff */
[----:B------:R-:W-:Y:S02]  /*47a0*/  PRMT R227, R7, 0x7610, R227 ;  /* 0x0000761007e37816 */ /* 0x000fe400000000e3 */
[----:B------:R-:W-:Y:S01]  /*47b0*/  ISETP.GT.AND P1, PT, R0, 0x8, P3 ;  /* 0x000000080000780c */ /* 0x000fe20001f24270 */
[----:B------:R-:W-:-:S05]  /*47c0*/  IMAD.X R7, R232, 0x1, R5, P2 ;  /* 0x00000001e8077824 */ /* 0x000fca00010e0605 */
[----:B------:R1:W-:Y:S07]  /*47d0*/  @P0 STG.E.U16 desc[UR36][R6.64], R227 ;  /* 0x000000e306000986 */ /* 0x0003ee000c101524 */
[----:B------:R-:W-:Y:S05]  /*47e0*/  @!P1 BRA `(.L_x_38) ;  /* 0x0000000000049947 */ /* 0x000fea0003800000 */
[----:B------:R2:W5:Y:S02]  /*47f0*/  LDG.E.LTC128B.U16 R221, desc[UR36][R12.64+0x2] ;  /* 0x000002240cdd7981 */ /* 0x000564000c1e1520 */
.L_x_38:
[----:B------:R-:W-:Y:S05]  /*4800*/  BSYNC B1 ;  /* 0x0000000000017941 */ /* 0x000fea0003800000 */
.L_x_37:
[----:B------:R-:W3:Y:S01]  /*4810*/  LDL.LU R228, [R1+0x18c] ;  /* 0x00018c0001e47983 */ /* 0x000ee20000300800 */
[----:B-1---5:R-:W-:Y:S01]  /*4820*/  HADD2.F32 R227, -RZ, R221.H0_H0 ;  /* 0x200000ddffe37230 */ /* 0x022fe20000004100 */
[----:B------:R-:W-:Y:S01]  /*4830*/  ISETP.GT.AND P3, PT, R3, 0x8, PT ;  /* 0x000000080300780c */ /* 0x000fe20003f64270 */
[----:B------:R-:W-:Y:S01]  /*4840*/  BSSY B1, `(.L_x_39) ;  /* 0x000000a000017945 */ /* 0x000fe20003800000 */
[----:B------:R-:W-:Y:S02]  /*4850*/  LOP3.LUT R17, R17, 0xfffffffb, RZ, 0xc0, !PT ;  /* 0xfffffffb11117812 */ /* 0x000fe400078ec0ff */
[----:B------:R-:W-:Y:S01]  /*4860*/  FMUL R227, R227, R16 ;  /* 0x00000010e3e37220 */ /* 0x000fe20000400000 */
[----:B------:R-:W-:-:S08]  /*4870*/  ISETP.GT.AND P0, PT, R0, RZ, P3 ;  /* 0x000000ff0000720c */ /* 0x000fd00001f04270 */
[----:B------:R-:W-:Y:S01]  /*4880*/  @P3 LOP3.LUT R17, R17, 0x4, RZ, 0xfc, !PT ;  /* 0x0000000411113812 */ /* 0x000fe200078efcff */
[----:B---3--:R-:W-:-:S05]  /*4890*/  FFMA R227, R228, R2, R227 ;  /* 0x00000002e4e37223 */ /* 0x008fca00000000e3 */
[----:B------:R-:W-:-:S05]  /*48a0*/  F2FP.F16.F32.PACK_AB R227, RZ, R227 ;  /* 0x000000e3ffe3723e */ /* 0x000fca00000000ff */
[----:B------:R1:W-:Y:S01]  /*48b0*/  @P1 STG.E.U16 desc[UR36][R6.64+0x2], R227 ;  /* 0x000002e306001986 */ /* 0x0003e2000c101524 */
[----:B------:R-:W-:Y:S05]  /*48c0*/  @!P0 BRA `(.L_x_40) ;  /* 0x0000000000048947 */ /* 0x000fea0003800000 */
[----:B------:R3:W5:Y:S02]  /*48d0*/  LDG.E.LTC128B.U16 R221, desc[UR36][R14.64+0x10] ;  /* 0x000010240edd7981 */ /* 0x000764000c1e1520 */
.L_x_40:
[----:B------:R-:W-:Y:S05]  /*48e0*/  BSYNC B1 ;  /* 0x0000000000017941 */ /* 0x000fea0003800000 */
.L_x_39:
[----:B------:R-:W4:Y:S01]  /*48f0*/  LDL.LU R228, [R1+0x190] ;  /* 0x0001900001e47983 */ /* 0x000f220000300800 */
[----:B-1---5:R-:W-:Y:S01]  /*4900*/  HADD2.F32 R227, -RZ, R221.H0_H0 ;  /* 0x200000ddffe37230 */ /* 0x022fe20000004100 */
[----:B------:R-:W-:Y:S01]  /*4910*/  ISETP.GT.AND P2, PT, R3, 0x9, PT ;  /* 0x000000090300780c */ /* 0x000fe20003f44270 */
[----:B------:R-:W-:Y:S01]  /*4920*/  BSSY B1, `(.L_x_41) ;  /* 0x000000a000017945 */ /* 0x000fe20003800000 */
[----:B------:R-:W-:Y:S02]  /*4930*/  LOP3.LUT R17, R17, 0xfffffff7, RZ, 0xc0, !PT ;  /* 0xfffffff711117812 */ /* 0x000fe400078ec0ff */
[----:B------:R-:W-:Y:S01]  /*4940*/  FMUL R227, R227, R16 ;  /* 0x00000010e3e37220 */ /* 0x000fe20000400000 */
[----:B------:R-:W-:-:S08]  /*4950*/  ISETP.GT.AND P1, PT, R0, RZ, P2 ;  /* 0x000000ff0000720c */ /* 0x000fd00001724270 */
[----:B------:R-:W-:Y:S01]  /*4960*/  @P2 LOP3.LUT R17, R17, 0x8, RZ, 0xfc, !PT ;  /* 0x0000000811112812 */ /* 0x000fe200078efcff */
[----:B----4-:R-:W-:-:S05]  /*4970*/  FFMA R227, R228, R2, R227 ;  /* 0x00000002e4e37223 */ /* 0x010fca00000000e3 */
[----:B------:R-:W-:-:S05]  /*4980*/  F2FP.F16.F32.PACK_AB R227, RZ, R227 ;  /* 0x000000e3ffe3723e */ /* 0x000fca00000000ff */
[----:B------:R1:W-:Y:S01]  /*4990*/  @P0 STG.E.U16 desc[UR36][R4.64+0x10], R227 ;  /* 0x000010e304000986 */ /* 0x0003e2000c101524 */
[----:B------:R-:W-:Y:S05]  /*49a0*/  @!P1 BRA `(.L_x_42) ;  /* 0x0000000000049947 */ /* 0x000fea0003800000 */
[----:B------:R4:W5:Y:S02]  /*49b0*/  LDG.E.LTC128B.U16 R221, desc[UR36][R14.64+0x12] ;  /* 0x000012240edd7981 */ /* 0x000964000c1e1520 */
.L_x_42:
[----:B------:R-:W-:Y:S05]  /*49c0*/  BSYNC B1 ;  /* 0x0000000000017941 */ /* 0x000fea0003800000 */
.L_x_41:
[----:B------:R-:W2:Y:S01]  /*49d0*/  LDL.LU R228, [R1+0x194] ;  /* 0x0001940001e47983 */ /* 0x000ea20000300800 */
[----:B-1---5:R-:W-:Y:S01]  /*49e0*/  HADD2.F32 R227, -RZ, R221.H0_H0 ;  /* 0x200000ddffe37230 */ /* 0x022fe20000004100 */
[----:B------:R-:W-:Y:S01]  /*49f0*/  ISETP.GT.AND P0, PT, R0, 0x8, P3 ;  /* 0x000000080000780c */ /* 0x000fe20001f04270 */
[----:B------:R-:W-:Y:S03]  /*4a00*/  BSSY B1, `(.L_x_43) ;  /* 0x0000007000017945 */ /* 0x000fe60003800000 */
[----:B------:R-:W-:-:S04]  /*4a10*/  FMUL R227, R227, R16 ;  /* 0x00000010e3e37220 */ /* 0x000fc80000400000 */
[----:B--2---:R-:W-:-:S05]  /*4a20*/  FFMA R227, R228, R2, R227 ;  /* 0x00000002e4e37223 */ /* 0x004fca00000000e3 */
[----:B------:R-:W-:-:S05]  /*4a30*/  F2FP.F16.F32.PACK_AB R227, RZ, R227 ;  /* 0x000000e3ffe3723e */ /* 0x000fca00000000ff */
[----:B------:R1:W-:Y:S01]  /*4a40*/  @P1 STG.E.U16 desc[UR36][R4.64+0x12], R227 ;  /* 0x000012e304001986 */ /* 0x0003e2000c101524 */
[----:B------:R-:W-:Y:S05]  /*4a50*/  @!P0 BRA `(.L_x_44) ;  /* 0x0000000000048947 */ /* 0x000fea0003800000 */
[----:B------:R2:W5:Y:S02]  /*4a60*/  LDG.E.LTC128B.U16 R221, desc[UR36][R12.64+0x10] ;  /* 0x000010240cdd7981 */ /* 0x000564000c1e1520 */
.L_x_44:
[----:B------:R-:W-:Y:S05]  /*4a70*/  BSYNC B1 ;  /* 0x0000000000017941 */ /* 0x000fea0003800000 */
.L_x_43:
[----:B------:R-:W3:Y:S01]  /*4a80*/  LDL.LU R228, [R1+0x198] ;  /* 0x0001980001e47983 */ /* 0x000ee20000300800 */
[----:B-1---5:R-:W-:Y:S01]  /*4a90*/  HADD2.F32 R227, -RZ, R221.H0_H0 ;  /* 0x200000ddffe37230 */ /* 0x022fe20000004100 */
[----:B------:R-:W-:Y:S01]  /*4aa0*/  ISETP.GT.AND P1, PT, R0, 0x8, P2 ;  /* 0x000000080000780c */ /* 0x000fe20001724270 */
[----:B------:R-:W-:Y:S03]  /*4ab0*/  BSSY B1, `(.L_x_45) ;  /* 0x0000007000017945 */ /* 0x000fe60003800000 */
[----:B------:R-:W-:-:S04]  /*4ac0*/  FMUL R227, R227, R16 ;  /* 0x00000010e3e37220 */ /* 0x000fc80000400000 */
[----:B---3--:R-:W-:-:S05]  /*4ad0*/  FFMA R227, R228, R2, R227 ;  /* 0x00000002e4e37223 */ /* 0x008fca00000000e3 */
[----:B------:R-:W-:-:S05]  /*4ae0*/  F2FP.F16.F32.PACK_AB R227, RZ, R227 ;  /* 0x000000e3ffe3723e */ /* 0x000fca00000000ff */
[----:B------:R1:W-:Y:S01]  /*4af0*/  @P0 STG.E.U16 desc[UR36][R6.64+0x10], R227 ;  /* 0x000010e306000986 */ /* 0x0003e2000c101524 */
[----:B------:R-:W-:Y:S05]  /*4b00*/  @!P1 BRA `(.L_x_46) ;  /* 0x0000000000049947 */ /* 0x000fea0003800000 */
[----:B------:R3:W5:Y:S02]  /*4b10*/  LDG.E.LTC128B.U16 R221, desc[UR36][R12.64+0x12] ;  /* 0x000012240cdd7981 */ /* 0x000764000c1e1520 */
.L_x_46:
[----:B------:R-:W-:Y:S05]  /*4b20*/  BSYNC B1 ;  /* 0x0000000000017941 */ /* 0x000fea0003800000 */
.L_x_45:
[----:B------:R-:W2:Y:S01]  /*4b30*/  LDL.LU R228, [R1+0x19c] ;  /* 0x00019c0001e47983 */ /* 0x000ea20000300800 */
[----:B-1---5:R-:W-:Y:S01]  /*4b40*/  HADD2.F32 R227, -RZ, R221.H0_H0 ;  /* 0x200000ddffe37230 */ /* 0x022fe20000004100 */
[----:B------:R-:W-:Y:S01]  /*4b50*/  ISETP.GT.AND P2, PT, R3, 0x10, PT ;  /* 0x000000100300780c */ /* 0x000fe20003f44270 */
[----:B------:R-:W-:Y:S01]  /*4b60*/  BSSY B1, `(.L_x_47) ;  /* 0x000000a000017945 */ /* 0x000fe20003800000 */
[----:B------:R-:W-:Y:S02]  /*4b70*/  LOP3.LUT R17, R17, 0xffffffef, RZ, 0xc0, !PT ;  /* 0xffffffef11117812 */ /* 0x000fe400078ec0ff */
[----:B------:R-:W-:Y:S01]  /*4b80*/  FMUL R227, R227, R16 ;  /* 0x00000010e3e37220 */ /* 0x000fe20000400000 */
[----:B------:R-:W-:-:S08]  /*4b90*/  ISETP.GT.AND P0, PT, R0, RZ, P2 ;  /* 0x000000ff0000720c */ /* 0x000fd00001704270 */
[----:B------:R-:W-:Y:S01]  /*4ba0*/  @P2 LOP3.LUT R17, R17, 0x10, RZ, 0xfc, !PT ;  /* 0x0000001011112812 */ /* 0x000fe200078efcff */
[----:B--2---:R-:W-:-:S05]  /*4bb0*/  FFMA R227, R228, R2, R227 ;  /* 0x00000002e4e37223 */ /* 0x004fca00000000e3 */
[----:B------:R-:W-:-:S05]  /*4bc0*/  F2FP.F16.F32.PACK_AB R227, RZ, R227 ;  /* 0x000000e3ffe3723e */ /* 0x000fca00000000ff */
[----:B------:R1:W-:Y:S01]  /*4bd0*/  @P1 STG.E.U16 desc[UR36][R6.64+0x12], R227 ;  /* 0x000012e306001986 */ /* 0x0003e2000c101524 */
[----:B------:R-:W-:Y:S05]  /*4be0*/  @!P0 BRA `(.L_x_48) ;  /* 0x0000000000048947 */ /* 0x000fea0003800000 */
[----:B------:R2:W5:Y:S02]  /*4bf0*/  LDG.E.LTC128B.U16 R221, desc[UR36][R14.64+0x20] ;  /* 0x000020240edd7981 */ /* 0x000564000c1e1520 */
.L_x_48:
[----:B------:R-:W-:Y:S05]  /*4c00*/  BSYNC B1 ;  /* 0x0000000000017941 */ /* 0x000fea0003800000 */
.L_x_47:
[----:B------:R-:W3:Y:S01]  /*4c10*/  LDL.LU R228, [R1+0x1a0] ;  /* 0x0001a00001e47983 */ /* 0x000ee20000300800 */
[----:B-1---5:R-:W-:Y:S01]  /*4c20*/  HADD2.F32 R227, -RZ, R221.H0_H0 ;  /* 0x200000ddffe37230 */ /* 0x022fe20000004100 */
[----:B------:R-:W-:Y:S01]  /*4c30*/  ISETP.GT.AND P1, PT, R3, 0x11, PT ;  /* 0x000000110300780c */ /* 0x000fe20003f24270 */
[----:B------:R-:W-:Y:S01]  /*4c40*/  BSSY B1, `(.L_x_49) ;  /* 0x000000a000017945 */ /* 0x000fe20003800000 */
[----:B------:R-:W-:Y:S02]  /*4c50*/  LOP3.LUT R22, R22, 0xfffffbff, RZ, 0xc0, !PT ;  /* 0xfffffbff16167812 */ /* 0x000fe400078ec0ff */
[----:B------:R-:W-:-:S09]  /*4c60*/  FMUL R227, R227, R16 ;  /* 0x00000010e3e37220 */ /* 0x000fd20000400000 */
[----:B------:R-:W-:Y:S01]  /*4c70*/  @P1 LOP3.LUT R22, R22, 0x400, RZ, 0xfc, !PT ;  /* 0x0000040016161812 */ /* 0x000fe200078efcff */
[----:B---3--:R-:W-:-:S05]  /*4c80*/  FFMA R227, R228, R2, R227 ;  /* 0x00000002e4e37223 */ /* 0x008fca00000000e3 */
[----:B------:R-:W-:-:S05]  /*4c90*/  F2FP.F16.F32.PACK_AB R227, RZ, R227 ;  /* 0x000000e3ffe3723e */ /* 0x000fca00000000ff */
[----:B------:R1:W-:Y:S01]  /*4ca0*/  @P0 STG.E.U16 desc[UR36][R4.64+0x20], R227 ;  /* 0x000020e304000986 */ /* 0x0003e2000c101524 */
[----:B------:R-:W-:-:S13]  /*4cb0*/  ISETP.GT.AND P0, PT, R0, RZ, P1 ;  /* 0x000000ff0000720c */ /* 0x000fda0000f04270 */
[----:B-1----:R-:W-:Y:S05]  /*4cc0*/  @!P0 BRA `(.L_x_50) ;  /* 0x0000000000048947 */ /* 0x002fea0003800000 */
[----:B------:R1:W5:Y:S02]  /*4cd0*/  LDG.E.LTC128B.U16 R221, desc[UR36][R14.64+0x22] ;  /* 0x000022240edd7981 */ /* 0x000364000c1e1520 */
.L_x_50:
[----:B------:R-:W-:Y:S05]  /*4ce0*/  BSYNC B1 ;  /* 0x0000000000017941 */ /* 0x000fea0003800000 */
.L_x_49:
[----:B------:R-:W3:Y:S01]  /*4cf0*/  LDL.LU R228, [R1+0x1a4] ;  /* 0x0001a40001e47983 */ /* 0x000ee20000300800 */
[----:B-----5:R-:W-:Y:S01]  /*4d00*/  HADD2.F32 R227, -RZ, R221.H0_H0 ;  /* 0x200000ddffe37230 */ /* 0x020fe20000004100 */
[----:B------:R-:W-:Y:S04]  /*4d10*/  BSSY B1, `(.L_x_51) ;  /* 0x0000008000017945 */ /* 0x000fe80003800000 */
[----:B------:R-:W-:-:S04]  /*4d20*/  FMUL R227, R227, R16 ;  /* 0x00000010e3e37220 */ /* 0x000fc80000400000 */
[----:B---3--:R-:W-:-:S05]  /*4d30*/  FFMA R227, R228, R2, R227 ;  /* 0x00000002e4e37223 */ /* 0x008fca00000000e3 */
[----:B------:R-:W-:-:S05]  /*4d40*/  F2FP.F16.F32.PACK_AB R227, RZ, R227 ;  /* 0x000000e3ffe3723e */ /* 0x000fca00000000ff */
[----:B------:R3:W-:Y:S01]  /*4d50*/  @P0 STG.E.U16 desc[UR36][R4.64+0x22], R227 ;  /* 0x000022e304000986 */ /* 0x0007e2000c101524 */
[----:B------:R-:W-:-:S13]  /*4d60*/  ISETP.GT.AND P0, PT, R0, 0x8, P2 ;  /* 0x000000080000780c */ /* 0x000fda0001704270 */
[----:B---3--:R-:W-:Y:S05]  /*4d70*/  @!P0 BRA `(.L_x_52) ;  /* 0x0000000000048947 */ /* 0x008fea0003800000 */
[----:B------:R3:W5:Y:S02]  /*4d80*/  LDG.E.LTC128B.U16 R221, desc[UR36][R12.64+0x20] ;  /* 0x000020240cdd7981 */ /* 0x000764000c1e1520 */
.L_x_52:
[----:B------:R-:W-:Y:S05]  /*4d90*/  BSYNC B1 ;  /* 0x0000000000017941 */ /* 0x000fea0003800000 */
.L_x_51:
[----:B------:R-:W2:Y:S01]  /*4da0*/  LDL.LU R228, [R1+0x1a8] ;  /* 0x0001a80001e47983 */ /* 0x000ea20000300800 */
[----:B-----5:R-:W-:Y:S01]  /*4db0*/  HADD2.F32 R227, -RZ, R221.H0_H0 ;  /* 0x200000ddffe37230 */ /* 0x020fe20000004100 */
[----:B------:R-:W-:Y:S04]  /*4dc0*/  BSSY B1, `(.L_x_53) ;  /* 0x0000008000017945 */ /* 0x000fe80003800000 */
[----:B------:R-:W-:-:S04]  /*4dd0*/  FMUL R227, R227, R16 ;  /* 0x00000010e3e37220 */ /* 0x000fc80000400000 */
[----:B--2---:R-:W-:-:S05]  /*4de0*/  FFMA R227, R228, R2, R227 ;  /* 0x00000002e4e37223 */ /* 0x004fca00000000e3 */
[----:B------:R-:W-:-:S05]  /*4df0*/  F2FP.F16.F32.PACK_AB R227, RZ, R227 ;  /* 0x000000e3ffe3723e */ /* 0x000fca00000000ff */
[----:B------:R2:W-:Y:S01]  /*4e00*/  @P0 STG.E.U16 desc[UR36][R6.64+0x20], R227 ;  /* 0x000020e306000986 */ /* 0x0005e2000c101524 */
[----:B------:R-:W-:-:S13]  /*4e10*/  ISETP.GT.AND P0, PT, R0, 0x8, P1 ;  /* 0x000000080000780c */ /* 0x000fda0000f04270 */
[----:B--2---:R-:W-:Y:S05]  /*4e20*/  @!P0 BRA `(.L_x_54) ;  /* 0x0000000000048947 */ /* 0x004fea0003800000 */
[----:B------:R2:W5:Y:S02]  /*4e30*/  LDG.E.LTC128B.U16 R221, desc[UR36][R12.64+0x22] ;  /* 0x000022240cdd7981 */ /* 0x000564000c1e1520 */
.L_x_54:
[----:B------:R-:W-:Y:S05]  /*4e40*/  BSYNC B1 ;  /* 0x0000000000017941 */ /* 0x000fea0003800000 */
.L_x_53:
[----:B------:R-:W3:Y:S01]  /*4e50*/  LDL.LU R228, [R1+0x1ac] ;  /* 0x0001ac0001e47983 */ /* 0x000ee20000300800 */
[----:B-----5:R-:W-:Y:S01]  /*4e60*/  HADD2.F32 R227, -RZ, R221.H0_H0 ;  /* 0x200000ddffe37230 */ /* 0x020fe20000004100 */
        /* <DEDUP_REMOVED lines=9> */
[----:B---3--:R-:W-:Y:S05]  /*4f00*/  @!P0 BRA `(.L_x_56) ;  /* 0x0000000000048947 */ /* 0x008fea0003800000 */
[----:B------:R3:W5:Y:S02]  /*4f10*/  LDG.E.LTC128B.U16 R221, desc[UR36][R14.64+0x30] ;  /* 0x000030240edd7981 */ /* 0x000764000c1e1520 */
.L_x_56:
[----:B------:R-:W-:Y:S05]  /*4f20*/  BSYNC B1 ;  /* 0x0000000000017941 */ /* 0x000fea0003800000 */
.L_x_55:
[----:B------:R-:W2:Y:S01]  /*4f30*/  LDL.LU R228, [R1+0x1b0] ;  /* 0x0001b00001e47983 */ /* 0x000ea20000300800 */
[----:B-----5:R-:W-:Y:S01]  /*4f40*/  HADD2.F32 R227, -RZ, R221.H0_H0 ;  /* 0x200000ddffe37230 */ /* 0x020fe20000004100 */
[----:B------:R-:W-:Y:S01]  /*4f50*/  ISETP.GT.AND P1, PT, R3, 0x19, PT ;  /* 0x000000190300780c */ /* 0x000fe20003f24270 */
[----:B------:R-:W-:Y:S01]  /*4f60*/  BSSY B1, `(.L_x_57) ;  /* 0x000000a000017945 */ /* 0x000fe20003800000 */
[----:B------:R-:W-:Y:S02]  /*4f70*/  LOP3.LUT R22, R22, 0xfffffeff, RZ, 0xc0, !PT ;  /* 0xfffffeff16167812 */ /* 0x000fe400078ec0ff */
[----:B------:R-:W-:-:S09]  /*4f80*/  FMUL R227, R227, R16 ;  /* 0x00000010e3e37220 */ /* 0x000fd20000400000 */
[----:B------:R-:W-:Y:S01]  /*4f90*/  @P1 LOP3.LUT R22, R22, 0x100, RZ, 0xfc, !PT ;  /* 0x0000010016161812 */ /* 0x000fe200078efcff */
[----:B--2---:R-:W-:-:S05]  /*4fa0*/  FFMA R227, R228, R2, R227 ;  /* 0x00000002e4e37223 */ /* 0x004fca00000000e3 */
[----:B------:R-:W-:-:S05]  /*4fb0*/  F2FP.F16.F32.PACK_AB R227, RZ, R227 ;  /* 0x000000e3ffe3723e */ /* 0x000fca00000000ff */
[----:B------:R2:W-:Y:S01]  /*4fc0*/  @P0 STG.E.U16 desc[UR36][R4.64+0x30], R227 ;  /* 0x000030e304000986 */ /* 0x0005e2000c101524 */
[----:B------:R-:W-:-:S13]  /*4fd0*/  ISETP.GT.AND P0, PT, R0, RZ, P1 ;  /* 0x000000ff0000720c */ /* 0x000fda0000f04270 */
[----:B--2---:R-:W-:Y:S05]  /*4fe0*/  @!P0 BRA `(.L_x_58) ;  /* 0x0000000000048947 */ /* 0x004fea0003800000 */
[----:B------:R2:W5:Y:S02]  /*4ff0*/  LDG.E.LTC128B.U16 R221, desc[UR36][R14.64+0x32] ;  /* 0x000032240edd7981 */ /* 0x000564000c1e1520 */
.L_x_58:
[----:B------:R-:W-:Y:S05]  /*5000*/  BSYNC B1 ;  /* 0x0000000000017941 */ /* 0x000fea0003800000 */
.L_x_57:
        /* <DEDUP_REMOVED lines=10> */
.L_x_60:
[----:B------:R-:W-:Y:S05]  /*50b0*/  BSYNC B1 ;  /* 0x0000000000017941 */ /* 0x000fea0003800000 */
.L_x_59:
        /* <DEDUP_REMOVED lines=10> */
.L_x_62:
[----:B------:R-:W-:Y:S05]  /*5160*/  BSYNC B1 ;  /* 0x0000000000017941 */ /* 0x000fea0003800000 */
.L_x_61:
        /* <DEDUP_REMOVED lines=10> */
[----:B------:R-:W-:Y:S02]  /*5210*/  ISETP.GT.AND P0, PT, R0, RZ, P2 ;  /* 0x000000ff0000720c */ /* 0x000fe40001704270 */
[----:B---3--:R-:W-:-:S11]  /*5220*/  PRMT R227, R221, 0x7610, R227 ;  /* 0x00007610dde37816 */ /* 0x008fd600000000e3 */
[----:B------:R-:W-:Y:S05]  /*5230*/  @!P0 BRA `(.L_x_64) ;  /* 0x0000000000048947 */ /* 0x000fea0003800000 */
[----:B------:R3:W5:Y:S02]  /*5240*/  LDG.E.LTC128B.U16 R227, desc[UR36][R14.64+0x40] ;  /* 0x000040240ee37981 */ /* 0x000764000c1e1520 */
.L_x_64:
[----:B------:R-:W-:Y:S05]  /*5250*/  BSYNC B1 ;  /* 0x0000000000017941 */ /* 0x000fea0003800000 */
.L_x_63:
        /* <DEDUP_REMOVED lines=9> */
[----:B------:R2:W-:Y:S02]  /*52f0*/  @P0 STG.E.U16 desc[UR36][R4.64+0x40], R221 ;  /* 0x000040dd04000986 */ /* 0x0005e4000c101524 */
[----:B--2---:R-:W-:-:S05]  /*5300*/  IADD3 R221, P0, R10, 0x80, RZ ;  /* 0x000000800add7810 */ /* 0x004fca0007f1e0ff */
[----:B------:R-:W-:Y:S02]  /*5310*/  IMAD.X R10, RZ, RZ, R11, P0 ;  /* 0x000000ffff0a7224 */ /* 0x000fe400000e060b */
[----:B------:R-:W-:-:S04]  /*5320*/  IMAD.WIDE.U32 R228, R221, R8, R224 ;  /* 0x00000008dde47225 */ /* 0x000fc800078e00e0 */
[----:B------:R-:W-:-:S04]  /*5330*/  IMAD R10, R10, R8, RZ ;  /* 0x000000080a0a7224 */ /* 0x000fc800078e02ff */
[C---:B------:R-:W-:Y:S02]  /*5340*/  IMAD R223, R221.reuse, R9, R10 ;  /* 0x00000009dddf7224 */ /* 0x040fe400078e020a */
[----:B------:R-:W-:-:S04]  /*5350*/  IMAD.WIDE.U32 R10, R221, R8, R218 ;  /* 0x00000008dd0a7225 */ /* 0x000fc800078e00da */
[----:B------:R-:W-:Y:S01]  /*5360*/  IMAD.IADD R9, R11, 0x1, R223 ;  /* 0x000000010b097824 */ /* 0x000fe200078e02df */
[----:B------:R-:W-:Y:S01]  /*5370*/  LEA R230, P0, R10, R20, 0x1 ;  /* 0x000000140ae67211 */ /* 0x000fe200078008ff */
[----:B------:R-:W-:-:S03]  /*5380*/  IMAD.IADD R218, R223, 0x1, R229 ;  /* 0x00000001dfda7824 */ /* 0x000fc600078e02e5 */
[----:B------:R-:W-:Y:S01]  /*5390*/  LEA.HI.X R231, R10, R21, R9, 0x1, P0 ;  /* 0x000000150ae77211 */ /* 0x000fe200000f0c09 */
[----:B------:R-:W-:Y:S01]  /*53a0*/  IMAD.WIDE.U32 R8, R221, R8, R216 ;  /* 0x00000008dd087225 */ /* 0x000fe200078e00d8 */
[----:B------:R-:W-:-:S03]  /*53b0*/  IADD3 R224, P0, R216, R228, RZ ;  /* 0x000000e4d8e07210 */ /* 0x000fc60007f1e0ff */
[----:B------:R-:W-:Y:S02]  /*53c0*/  IMAD.IADD R9, R223, 0x1, R9 ;  /* 0x00000001df097824 */ /* 0x000fe400078e0209 */
[----:B------:R-:W-:Y:S02]  /*53d0*/  IMAD.X R225, R217, 0x1, R218, P0 ;  /* 0x00000001d9e17824 */ /* 0x000fe400000e06da */
[----:B------:R-:W-:-:S04]  /*53e0*/  IMAD.WIDE.U32 R8, R235, R220, R8 ;  /* 0x000000dceb087225 */ /* 0x000fc800078e0008 */
[----:B------:R-:W-:Y:S01]  /*53f0*/  IMAD.IADD R9, R226, 0x1, R9 ;  /* 0x00000001e2097824 */ /* 0x000fe200078e0209 */
[----:B------:R-:W-:Y:S01]  /*5400*/  LEA R10, P0, R8, R20, 0x1 ;  /* 0x00000014080a7211 */ /* 0x000fe200078008ff */
[----:B------:R-:W-:-:S03]  /*5410*/  IMAD.WIDE.U32 R220, R235, R220, R224 ;  /* 0x000000dcebdc7225 */ /* 0x000fc600078e00e0 */
[----:B------:R-:W-:Y:S01]  /*5420*/  LEA.HI.X R11, R8, R21, R9, 0x1, P0 ;  /* 0x00000015080b7211 */ /* 0x000fe200000f0c09 */
[----:B------:R-:W-:Y:S01]  /*5430*/  IMAD.IADD R226, R226, 0x1, R221 ;  /* 0x00000001e2e27824 */ /* 0x000fe200078e02dd */
[----:B------:R-:W-:-:S04]  /*5440*/  LEA R8, P0, R220, R20, 0x1 ;  /* 0x00000014dc087211 */ /* 0x000fc800078008ff */
[----:B------:R-:W-:Y:S02]  /*5450*/  LEA.HI.X R9, R220, R21, R226, 0x1, P0 ;  /* 0x00000015dc097211 */ /* 0x000fe400000f0ce2 */
[----:B------:R-:W-:-:S05]  /*5460*/  IADD3 R222, P0, R222, R228, RZ ;  /* 0x000000e4dede7210 */ /* 0x000fca0007f1e0ff */
[----:B------:R-:W-:Y:S01]  /*5470*/  IMAD.X R218, R218, 0x1, R219, P0 ;  /* 0x00000001dada7824 */ /* 0x000fe200000e06db */
[C---:B------:R-:W-:Y:S02]  /*5480*/  LEA R220, P0, R222.reuse, R20, 0x1 ;  /* 0x00000014dedc7211 */ /* 0x040fe400078008ff */
[----:B------:R-:W-:Y:S02]  /*5490*/  PRMT R20, R227, 0x7610, R20 ;  /* 0x00007610e3147816 */ /* 0x000fe40000000014 */
[----:B------:R-:W-:Y:S02]  /*54a0*/  LEA.HI.X R221, R222, R21, R218, 0x1, P0 ;  /* 0x00000015dedd7211 */ /* 0x000fe400000f0cda */
[----:B------:R-:W-:-:S13]  /*54b0*/  ISETP.GT.AND P0, PT, R0, RZ, P1 ;  /* 0x000000ff0000720c */ /* 0x000fda0000f04270 */
[----:B------:R-:W-:Y:S05]  /*54c0*/  @!P0 BRA `(.L_x_66) ;  /* 0x0000000000048947 */ /* 0x000fea0003800000 */
[----:B------:R2:W5:Y:S02]  /*54d0*/  LDG.E.LTC128B.U16 R20, desc[UR36][R14.64+0x42] ;  /* 0x000042240e147981 */ /* 0x000564000c1e1520 */
.L_x_66:
[----:B------:R-:W-:Y:S05]  /*54e0*/  BSYNC B1 ;  /* 0x0000000000017941 */ /* 0x000fea0003800000 */
.L_x_65:
        /* <DEDUP_REMOVED lines=10> */
.L_x_68:
[----:B------:R-:W-:Y:S05]  /*5590*/  BSYNC B1 ;  /* 0x0000000000017941 */ /* 0x000fea0003800000 */
.L_x_67:
        /* <DEDUP_REMOVED lines=10> */
.L_x_70:
[----:B------:R-:W-:Y:S05]  /*5640*/  BSYNC B1 ;  /* 0x0000000000017941 */ /* 0x000fea0003800000 */
.L_x_69:
        /* <DEDUP_REMOVED lines=13> */
.L_x_72:
[----:B------:R-:W-:Y:S05]  /*5720*/  BSYNC B1 ;  /* 0x0000000000017941 */ /* 0x000fea0003800000 */
.L_x_71:
        /* <DEDUP_REMOVED lines=13> */
.L_x_74:
[----:B------:R-:W-:Y:S05]  /*5800*/  BSYNC B1 ;  /* 0x0000000000017941 */ /* 0x000fea0003800000 */
.L_x_73:
        /* <DEDUP_REMOVED lines=10> */
.L_x_76:
[----:B------:R-:W-:Y:S05]  /*58b0*/  BSYNC B1 ;  /* 0x0000000000017941 */ /* 0x000fea0003800000 */
.L_x_75:
        /* <DEDUP_REMOVED lines=10> */
.L_x_78:
[----:B------:R-:W-:Y:S05]  /*5960*/  BSYNC B1 ;  /* 0x0000000000017941 */ /* 0x000fea0003800000 */
.L_x_77:
        /* <DEDUP_REMOVED lines=13> */
.L_x_80:
[----:B------:R-:W-:Y:S05]  /*5a40*/  BSYNC B1 ;  /* 0x0000000000017941 */ /* 0x000fea0003800000 */
.L_x_79:
        /* <DEDUP_REMOVED lines=13> */
.L_x_82:
[----:B------:R-:W-:Y:S05]  /*5b20*/  BSYNC B1 ;  /* 0x0000000000017941 */ /* 0x000fea0003800000 */
.L_x_81:
        /* <DEDUP_REMOVED lines=10> */
.L_x_84:
[----:B------:R-:W-:Y:S05]  /*5bd0*/  BSYNC B1 ;  /* 0x0000000000017941 */ /* 0x000fea0003800000 */
.L_x_83:
        /* <DEDUP_REMOVED lines=10> */
.L_x_86:
[----:B------:R-:W-:Y:S05]  /*5c80*/  BSYNC B1 ;  /* 0x0000000000017941 */ /* 0x000fea0003800000 */
.L_x_85:
        /* <DEDUP_REMOVED lines=13> */
.L_x_88:
[----:B------:R-:W-:Y:S05]  /*5d60*/  BSYNC B1 ;  /* 0x0000000000017941 */ /* 0x000fea0003800000 */
.L_x_87:
        /* <DEDUP_REMOVED lines=13> */
.L_x_90:
[----:B------:R-:W-:Y:S05]  /*5e40*/  BSYNC B1 ;  /* 0x0000000000017941 */ /* 0x000fea0003800000 */
.L_x_89:
        /* <DEDUP_REMOVED lines=10> */
.L_x_92:
[----:B------:R-:W-:Y:S05]  /*5ef0*/  BSYNC B1 ;  /* 0x0000000000017941 */ /* 0x000fea0003800000 */
.L_x_91:
        /* <DEDUP_REMOVED lines=10> */
.L_x_94:
[----:B------:R-:W-:Y:S05]  /*5fa0*/  BSYNC B1 ;  /* 0x0000000000017941 */ /* 0x000fea0003800000 */
.L_x_93:
        /* <DEDUP_REMOVED lines=13> */
.L_x_96:
[----:B------:R-:W-:Y:S05]  /*6080*/  BSYNC B1 ;  /* 0x0000000000017941 */ /* 0x000fea0003800000 */
.L_x_95:
        /* <DEDUP_REMOVED lines=13> */
.L_x_98:
[----:B------:R-:W-:Y:S05]  /*6160*/  BSYNC B1 ;  /* 0x0000000000017941 */ /* 0x000fea0003800000 */
.L_x_97:
        /* <DEDUP_REMOVED lines=10> */
.L_x_100:
[----:B------:R-:W-:Y:S05]  /*6210*/  BSYNC B1 ;  /* 0x0000000000017941 */ /* 0x000fea0003800000 */
.L_x_99:
        /* <DEDUP_REMOVED lines=10> */
.L_x_102:
[----:B------:R-:W-:Y:S05]  /*62c0*/  BSYNC B1 ;  /* 0x0000000000017941 */ /* 0x000fea0003800000 */
.L_x_101:
        /* <DEDUP_REMOVED lines=13> */
.L_x_104:
[----:B------:R-:W-:Y:S05]  /*63a0*/  BSYNC B1 ;  /* 0x0000000000017941 */ /* 0x000fea0003800000 */
.L_x_103:
        /* <DEDUP_REMOVED lines=13> */
.L_x_106:
[----:B------:R-:W-:Y:S05]  /*6480*/  BSYNC B1 ;  /* 0x0000000000017941 */ /* 0x000fea0003800000 */
.L_x_105:
        /* <DEDUP_REMOVED lines=10> */
.L_x_108:
[----:B------:R-:W-:Y:S05]  /*6530*/  BSYNC B1 ;  /* 0x0000000000017941 */ /* 0x000fea0003800000 */
.L_x_107:
        /* <DEDUP_REMOVED lines=10> */
.L_x_110:
[----:B------:R-:W-:Y:S05]  /*65e0*/  BSYNC B1 ;  /* 0x0000000000017941 */ /* 0x000fea0003800000 */
.L_x_109:
        /* <DEDUP_REMOVED lines=13> */
.L_x_112:
[----:B------:R-:W-:Y:S05]  /*66c0*/  BSYNC B1 ;  /* 0x0000000000017941 */ /* 0x000fea0003800000 */
.L_x_111:
        /* <DEDUP_REMOVED lines=13> */
.L_x_114:
[----:B------:R-:W-:Y:S05]  /*67a0*/  BSYNC B1 ;  /* 0x0000000000017941 */ /* 0x000fea0003800000 */
.L_x_113:
        /* <DEDUP_REMOVED lines=10> */
.L_x_116:
[----:B------:R-:W-:Y:S05]  /*6850*/  BSYNC B1 ;  /* 0x0000000000017941 */ /* 0x000fea0003800000 */
.L_x_115:
        /* <DEDUP_REMOVED lines=10> */
.L_x_118:
[----:B------:R-:W-:Y:S05]  /*6900*/  BSYNC B1 ;  /* 0x0000000000017941 */ /* 0x000fea0003800000 */
.L_x_117:
        /* <DEDUP_REMOVED lines=13> */
.L_x_120:
[----:B------:R-:W-:Y:S05]  /*69e0*/  BSYNC B1 ;  /* 0x0000000000017941 */ /* 0x000fea0003800000 */
.L_x_119:
        /* <DEDUP_REMOVED lines=13> */
.L_x_122:
[----:B------:R-:W-:Y:S05]  /*6ac0*/  BSYNC B1 ;  /* 0x0000000000017941 */ /* 0x000fea0003800000 */
.L_x_121:
        /* <DEDUP_REMOVED lines=10> */
.L_x_124:
[----:B------:R-:W-:Y:S05]  /*6b70*/  BSYNC B1 ;  /* 0x0000000000017941 */ /* 0x000fea0003800000 */
.L_x_123:
        /* <DEDUP_REMOVED lines=10> */
.L_x_126:
[----:B------:R-:W-:Y:S05]  /*6c20*/  BSYNC B1 ;  /* 0x0000000000017941 */ /* 0x000fea0003800000 */
.L_x_125:
        /* <DEDUP_REMOVED lines=13> */
.L_x_128:
[----:B------:R-:W-:Y:S05]  /*6d00*/  BSYNC B1 ;  /* 0x0000000000017941 */ /* 0x000fea0003800000 */
.L_x_127:
        /* <DEDUP_REMOVED lines=13> */
.L_x_130:
[----:B------:R-:W-:Y:S05]  /*6de0*/  BSYNC B1 ;  /* 0x0000000000017941 */ /* 0x000fea0003800000 */
.L_x_129:
        /* <DEDUP_REMOVED lines=10> */
.L_x_132:
[----:B------:R-:W-:Y:S05]  /*6e90*/  BSYNC B1 ;  /* 0x0000000000017941 */ /* 0x000fea0003800000 */
.L_x_131:
        /* <DEDUP_REMOVED lines=10> */
.L_x_134:
[----:B------:R-:W-:Y:S05]  /*6f40*/  BSYNC B1 ;  /* 0x0000000000017941 */ /* 0x000fea0003800000 */
.L_x_133:
        /* <DEDUP_REMOVED lines=13> */
.L_x_136:
[----:B------:R-:W-:Y:S05]  /*7020*/  BSYNC B1 ;  /* 0x0000000000017941 */ /* 0x000fea0003800000 */
.L_x_135:
        /* <DEDUP_REMOVED lines=13> */
.L_x_138:
[----:B------:R-:W-:Y:S05]  /*7100*/  BSYNC B1 ;  /* 0x0000000000017941 */ /* 0x000fea0003800000 */
.L_x_137:
        /* <DEDUP_REMOVED lines=10> */
.L_x_140:
[----:B------:R-:W-:Y:S05]  /*71b0*/  BSYNC B1 ;  /* 0x0000000000017941 */ /* 0x000fea0003800000 */
.L_x_139:
        /* <DEDUP_REMOVED lines=10> */
.L_x_142:
[----:B------:R-:W-:Y:S05]  /*7260*/  BSYNC B1 ;  /* 0x0000000000017941 */ /* 0x000fea0003800000 */
.L_x_141:
        /* <DEDUP_REMOVED lines=13> */
.L_x_144:
[----:B------:R-:W-:Y:S05]  /*7340*/  BSYNC B1 ;  /* 0x0000000000017941 */ /* 0x000fea0003800000 */
.L_x_143:
        /* <DEDUP_REMOVED lines=13> */
.L_x_146:
[----:B------:R-:W-:Y:S05]  /*7420*/  BSYNC B1 ;  /* 0x0000000000017941 */ /* 0x000fea0003800000 */
.L_x_145:
        /* <DEDUP_REMOVED lines=10> */
.L_x_148:
[----:B------:R-:W-:Y:S05]  /*74d0*/  BSYNC B1 ;  /* 0x0000000000017941 */ /* 0x000fea0003800000 */
.L_x_147:
        /* <DEDUP_REMOVED lines=10> */
.L_x_150:
[----:B------:R-:W-:Y:S05]  /*7580*/  BSYNC B1 ;  /* 0x0000000000017941 */ /* 0x000fea0003800000 */
.L_x_149:
        /* <DEDUP_REMOVED lines=13> */
.L_x_152:
[----:B------:R-:W-:Y:S05]  /*7660*/  BSYNC B1 ;  /* 0x0000000000017941 */ /* 0x000fea0003800000 */
.L_x_151:
        /* <DEDUP_REMOVED lines=13> */
.L_x_154:
[----:B------:R-:W-:Y:S05]  /*7740*/  BSYNC B1 ;  /* 0x0000000000017941 */ /* 0x000fea0003800000 */
.L_x_153:
        /* <DEDUP_REMOVED lines=10> */
.L_x_156:
[----:B------:R-:W-:Y:S05]  /*77f0*/  BSYNC B1 ;  /* 0x0000000000017941 */ /* 0x000fea0003800000 */
.L_x_155:
        /* <DEDUP_REMOVED lines=10> */
.L_x_158:
[----:B------:R-:W-:Y:S05]  /*78a0*/  BSYNC B1 ;  /* 0x0000000000017941 */ /* 0x000fea0003800000 */
.L_x_157:
        /* <DEDUP_REMOVED lines=13> */
.L_x_160:
[----:B------:R-:W-:Y:S05]  /*7980*/  BSYNC B1 ;  /* 0x0000000000017941 */ /* 0x000fea0003800000 */
.L_x_159:
        /* <DEDUP_REMOVED lines=13> */
.L_x_162:
[----:B------:R-:W-:Y:S05]  /*7a60*/  BSYNC B1 ;  /* 0x0000000000017941 */ /* 0x000fea0003800000 */
.L_x_161:
        /* <DEDUP_REMOVED lines=10> */
.L_x_164:
[----:B------:R-:W-:Y:S05]  /*7b10*/  BSYNC B1 ;  /* 0x0000000000017941 */ /* 0x000fea0003800000 */
.L_x_163:
        /* <DEDUP_REMOVED lines=10> */
.L_x_166:
[----:B------:R-:W-:Y:S05]  /*7bc0*/  BSYNC B1 ;  /* 0x0000000000017941 */ /* 0x000fea0003800000 */
.L_x_165:
        /* <DEDUP_REMOVED lines=13> */
.L_x_168:
[----:B------:R-:W-:Y:S05]  /*7ca0*/  BSYNC B1 ;  /* 0x0000000000017941 */ /* 0x000fea0003800000 */
.L_x_167:
        /* <DEDUP_REMOVED lines=13> */
.L_x_170:
[----:B------:R-:W-:Y:S05]  /*7d80*/  BSYNC B1 ;  /* 0x0000000000017941 */ /* 0x000fea0003800000 */
.L_x_169:
        /* <DEDUP_REMOVED lines=10> */
.L_x_172:
[----:B------:R-:W-:Y:S05]  /*7e30*/  BSYNC B1 ;  /* 0x0000000000017941 */ /* 0x000fea0003800000 */
.L_x_171:
        /* <DEDUP_REMOVED lines=10> */
.L_x_174:
[----:B------:R-:W-:Y:S05]  /*7ee0*/  BSYNC B1 ;  /* 0x0000000000017941 */ /* 0x000fea0003800000 */
.L_x_173:
        /* <DEDUP_REMOVED lines=13> */
.L_x_176:
[----:B------:R-:W-:Y:S05]  /*7fc0*/  BSYNC B1 ;  /* 0x0000000000017941 */ /* 0x000fea0003800000 */
.L_x_175:
        /* <DEDUP_REMOVED lines=13> */
.L_x_178:
[----:B------:R-:W-:Y:S05]  /*80a0*/  BSYNC B1 ;  /* 0x0000000000017941 */ /* 0x000fea0003800000 */
.L_x_177:
        /* <DEDUP_REMOVED lines=10> */
.L_x_180:
[----:B------:R-:W-:Y:S05]  /*8150*/  BSYNC B1 ;  /* 0x0000000000017941 */ /* 0x000fea0003800000 */
.L_x_179:
        /* <DEDUP_REMOVED lines=10> */
.L_x_182:
[----:B------:R-:W-:Y:S05]  /*8200*/  BSYNC B1 ;  /* 0x0000000000017941 */ /* 0x000fea0003800000 */
.L_x_181:
        /* <DEDUP_REMOVED lines=13> */
.L_x_184:
[----:B------:R-:W-:Y:S05]  /*82e0*/  BSYNC B1 ;  /* 0x0000000000017941 */ /* 0x000fea0003800000 */
.L_x_183:
        /* <DEDUP_REMOVED lines=13> */
.L_x_186:
[----:B------:R-:W-:Y:S05]  /*83c0*/  BSYNC B1 ;  /* 0x0000000000017941 */ /* 0x000fea0003800000 */
.L_x_185:
        /* <DEDUP_REMOVED lines=10> */
.L_x_188:
[----:B------:R-:W-:Y:S05]  /*8470*/  BSYNC B1 ;  /* 0x0000000000017941 */ /* 0x000fea0003800000 */
.L_x_187:
        /* <DEDUP_REMOVED lines=10> */
.L_x_190:
[----:B------:R-:W-:Y:S05]  /*8520*/  BSYNC B1 ;  /* 0x0000000000017941 */ /* 0x000fea0003800000 */
.L_x_189:
        /* <DEDUP_REMOVED lines=13> */
.L_x_192:
[----:B------:R-:W-:Y:S05]  /*8600*/  BSYNC B1 ;  /* 0x0000000000017941 */ /* 0x000fea0003800000 */
.L_x_191:
        /* <DEDUP_REMOVED lines=13> */
.L_x_194:
[----:B------:R-:W-:Y:S05]  /*86e0*/  BSYNC B1 ;  /* 0x0000000000017941 */ /* 0x000fea0003800000 */
.L_x_193:
        /* <DEDUP_REMOVED lines=10> */
.L_x_196:
[----:B------:R-:W-:Y:S05]  /*8790*/  BSYNC B1 ;  /* 0x0000000000017941 */ /* 0x000fea0003800000 */
.L_x_195:
        /* <DEDUP_REMOVED lines=10> */
.L_x_198:
[----:B------:R-:W-:Y:S05]  /*8840*/  BSYNC B1 ;  /* 0x0000000000017941 */ /* 0x000fea0003800000 */
.L_x_197:
        /* <DEDUP_REMOVED lines=13> */
.L_x_200:
[----:B------:R-:W-:Y:S05]  /*8920*/  BSYNC B1 ;  /* 0x0000000000017941 */ /* 0x000fea0003800000 */
.L_x_199:
        /* <DEDUP_REMOVED lines=13> */
.L_x_202:
[----:B------:R-:W-:Y:S05]  /*8a00*/  BSYNC B1 ;  /* 0x0000000000017941 */ /* 0x000fea0003800000 */
.L_x_201:
        /* <DEDUP_REMOVED lines=10> */
.L_x_204:
[----:B------:R-:W-:Y:S05]  /*8ab0*/  BSYNC B1 ;  /* 0x0000000000017941 */ /* 0x000fea0003800000 */
.L_x_203:
        /* <DEDUP_REMOVED lines=10> */
.L_x_206:
[----:B------:R-:W-:Y:S05]  /*8b60*/  BSYNC B1 ;  /* 0x0000000000017941 */ /* 0x000fea0003800000 */
.L_x_205:
[----:B------:R-:W3:Y:S01]  /*8b70*/  LDL.LU R216, [R1+0x2dc] ;  /* 0x0002dc0001d87983 */ /* 0x000ee20000300800 */
[----:B-----5:R-:W-:Y:S01]  /*8b80*/  HADD2.F32 R21, -RZ, R20.H0_H0 ;  /* 0x20000014ff157230 */ /* 0x020fe20000004100 */
[----:B------:R-:W-:Y:S01]  /*8b90*/  ISETP.GT.AND P3, PT, R3, 0xb0, PT ;  /* 0x000000b00300780c */ /* 0x000fe20003f64270 */
[----:B------:R-:W-:Y:S03]  /*8ba0*/  BSSY B1, `(.L_x_207) ;  /* 0x0000008000017945 */ /* 0x000fe60003800000 */
[----:B------:R-:W-:-:S04]  /*8bb0*/  FMUL R21, R21, R16 ;  /* 0x0000001015157220 */ /* 0x000fc80000400000 */
[----:B---3--:R-:W-:-:S05]  /*8bc0*/  FFMA R21, R216, R2, R21 ;  /* 0x00000002d8157223 */ /* 0x008fca0000000015 */
[----:B------:R-:W-:-:S05]  /*8bd0*/  F2FP.F16.F32.PACK_AB R21, RZ, R21 ;  /* 0x00000015ff15723e */ /* 0x000fca00000000ff */
[----:B------:R3:W-:Y:S01]  /*8be0*/  @P0 STG.E.U16 desc[UR36][R6.64+0x152], R21 ;  /* 0x0001521506000986 */ /* 0x0007e2000c101524 */
[----:B------:R-:W-:-:S13]  /*8bf0*/  ISETP.GT.AND P0, PT, R0, RZ, P3 ;  /* 0x000000ff0000720c */ /* 0x000fda0001f04270 */
[----:B---3--:R-:W-:Y:S05]  /*8c00*/  @!P0 BRA `(.L_x_208) ;  /* 0x0000000000048947 */ /* 0x008fea0003800000 */
[----:B------:R3:W5:Y:S02]  /*8c10*/  LDG.E.LTC128B.U16 R20, desc[UR36][R14.64+0x160] ;  /* 0x000160240e147981 */ /* 0x000764000c1e1520 */
.L_x_208:
[----:B------:R-:W-:Y:S05]  /*8c20*/  BSYNC B1 ;  /* 0x0000000000017941 */ /* 0x000fea0003800000 */
.L_x_207:
[----:B------:R-:W2:Y:S01]  /*8c30*/  LDL.LU R216, [R1+0x2e0] ;  /* 0x0002e00001d87983 */ /* 0x000ea20000300800 */
[----:B-----5:R-:W-:Y:S01]  /*8c40*/  HADD2.F32 R21, -RZ, R20.H0_H0 ;  /* 0x20000014ff157230 */ /* 0x020fe20000004100 */
[----:B------:R-:W-:Y:S01]  /*8c50*/  ISETP.GT.AND P2, PT, R3, 0xb1, PT ;  /* 0x000000b10300780c */ /* 0x000fe20003f44270 */
[----:B------:R-:W-:Y:S03]  /*8c60*/  BSSY B1, `(.L_x_209) ;  /* 0x0000008000017945 */ /* 0x000fe60003800000 */
[----:B------:R-:W-:-:S04]  /*8c70*/  FMUL R21, R21, R16 ;  /* 0x0000001015157220 */ /* 0x000fc80000400000 */
[----:B--2---:R-:W-:-:S05]  /*8c80*/  FFMA R21, R216, R2, R21 ;  /* 0x00000002d8157223 */ /* 0x004fca0000000015 */
[----:B------:R-:W-:-:S05]  /*8c90*/  F2FP.F16.F32.PACK_AB R21, RZ, R21 ;  /* 0x00000015ff15723e */ /* 0x000fca00000000ff */
[----:B------:R2:W-:Y:S01]  /*8ca0*/  @P0 STG.E.U16 desc[UR36][R4.64+0x160], R21 ;  /* 0x0001601504000986 */ /* 0x0005e2000c101524 */
[----:B------:R-:W-:-:S13]  /*8cb0*/  ISETP.GT.AND P0, PT, R0, RZ, P2 ;  /* 0x000000ff0000720c */ /* 0x000fda0001704270 */
[----:B--2---:R-:W-:Y:S05]  /*8cc0*/  @!P0 BRA `(.L_x_210) ;  /* 0x0000000000048947 */ /* 0x004fea0003800000 */
[----:B------:R2:W5:Y:S02]  /*8cd0*/  LDG.E.LTC128B.U16 R20, desc[UR36][R14.64+0x162] ;  /* 0x000162240e147981 */ /* 0x000564000c1e1520 */
.L_x_210:
[----:B------:R-:W-:Y:S05]  /*8ce0*/  BSYNC B1 ;  /* 0x0000000000017941 */ /* 0x000fea0003800000 */
.L_x_209:
        /* <DEDUP_REMOVED lines=10> */
.L_x_212:
[----:B------:R-:W-:Y:S05]  /*8d90*/  BSYNC B1 ;  /* 0x0000000000017941 */ /* 0x000fea0003800000 */
.L_x_211:
        /* <DEDUP_REMOVED lines=10> */
.L_x_214:
[----:B------:R-:W-:Y:S05]  /*8e40*/  BSYNC B1 ;  /* 0x0000000000017941 */ /* 0x000fea0003800000 */
.L_x_213:
        /* <DEDUP_REMOVED lines=11> */
.L_x_216:
[----:B------:R-:W-:Y:S05]  /*8f00*/  BSYNC B1 ;  /* 0x0000000000017941 */ /* 0x000fea0003800000 */
.L_x_215:
[----:B------:R-:W2:Y:S01]  /*8f10*/  LDL.LU R216, [R1+0x2f0] ;  /* 0x0002f00001d87983 */ /* 0x000ea20000300800 */
[----:B-----5:R-:W-:Y:S01]  /*8f20*/  HADD2.F32 R21, -RZ, R20.H0_H0 ;  /* 0x20000014ff157230 */ /* 0x020fe20000004100 */
[----:B------:R-:W-:Y:S04]  /*8f30*/  BSSY B1, `(.L_x_217) ;  /* 0x0000009000017945 */ /* 0x000fe80003800000 */
[----:B------:R-:W-:-:S04]  /*8f40*/  FMUL R21, R21, R16 ;  /* 0x0000001015157220 */ /* 0x000fc80000400000 */
[----:B--2---:R-:W-:-:S05]  /*8f50*/  FFMA R21, R216, R2, R21 ;  /* 0x00000002d8157223 */ /* 0x004fca0000000015 */
[----:B------:R-:W-:-:S05]  /*8f60*/  F2FP.F16.F32.PACK_AB R21, RZ, R21 ;  /* 0x00000015ff15723e */ /* 0x000fca00000000ff */
[----:B------:R2:W-:Y:S01]  /*8f70*/  @P0 STG.E.U16 desc[UR36][R4.64+0x170], R21 ;  /* 0x0001701504000986 */ /* 0x0005e2000c101524 */
[----:B------:R-:W-:-:S04]  /*8f80*/  ISETP.GT.AND P0, PT, R3, 0xb9, PT ;  /* 0x000000b90300780c */ /* 0x000fc80003f04270 */
[----:B------:R-:W-:-:S13]  /*8f90*/  ISETP.GT.AND P4, PT, R0, RZ, P0 ;  /* 0x000000ff0000720c */ /* 0x000fda0000784270 */
[----:B--2---:R-:W-:Y:S05]  /*8fa0*/  @!P4 BRA `(.L_x_218) ;  /* 0x000000000004c947 */ /* 0x004fea0003800000 */
[----:B------:R2:W5:Y:S02]  /*8fb0*/  LDG.E.LTC128B.U16 R20, desc[UR36][R14.64+0x172] ;  /* 0x000172240e147981 */ /* 0x000564000c1e1520 */
.L_x_218:
[----:B------:R-:W-:Y:S05]  /*8fc0*/  BSYNC B1 ;  /* 0x0000000000017941 */ /* 0x000fea0003800000 */
.L_x_217:
        /* <DEDUP_REMOVED lines=10> */
.L_x_220:
[----:B------:R-:W-:Y:S05]  /*9070*/  BSYNC B1 ;  /* 0x0000000000017941 */ /* 0x000fea0003800000 */
.L_x_219:
        /* <DEDUP_REMOVED lines=10> */
.L_x_222:
[----:B------:R-:W-:Y:S05]  /*9120*/  BSYNC B1 ;  /* 0x0000000000017941 */ /* 0x000fea0003800000 */
.L_x_221:
[----:B------:R-:W3:Y:S01]  /*9130*/  LDL.LU R218, [R1+0x2fc] ;  /* 0x0002fc0001da7983 */ /* 0x000ee20000300800 */
[----:B-----5:R-:W-:Y:S01]  /*9140*/  HADD2.F32 R21, -RZ, R20.H0_H0 ;  /* 0x20000014ff157230 */ /* 0x020fe20000004100 */
[----:B------:R-:W-:Y:S02]  /*9150*/  SHF.L.U64.HI R19, R18, 0x8, R19 ;  /* 0x0000000812137819 */ /* 0x000fe40000010213 */
[----:B------:R-:W-:Y:S01]  /*9160*/  PRMT R216, R20, 0x7610, R216 ;  /* 0x0000761014d87816 */ /* 0x000fe200000000d8 */
[----:B------:R-:W4:Y:S01]  /*9170*/  LDL.LU R217, [R1] ;  /* 0x0000000001d97983 */ /* 0x000f220000300800 */
[----:B------:R-:W-:-:S04]  /*9180*/  FMUL R21, R21, R16 ;  /* 0x0000001015157220 */ /* 0x000fc80000400000 */
[----:B---3--:R-:W-:-:S05]  /*9190*/  FFMA R21, R218, R2, R21 ;  /* 0x00000002da157223 */ /* 0x008fca0000000015 */
[----:B------:R-:W-:-:S05]  /*91a0*/  F2FP.F16.F32.PACK_AB R21, RZ, R21 ;  /* 0x00000015ff15723e */ /* 0x000fca00000000ff */
[----:B------:R3:W-:Y:S01]  /*91b0*/  @P4 STG.E.U16 desc[UR36][R6.64+0x172], R21 ;  /* 0x0001721506004986 */ /* 0x0007e2000c101524 */
[----:B------:R-:W-:-:S05]  /*91c0*/  LEA R18, P4, R18, R4, 0x8 ;  /* 0x0000000412127211 */ /* 0x000fca00078840ff */
[----:B------:R-:W-:Y:S01]  /*91d0*/  IMAD.X R19, R19, 0x1, R5, P4 ;  /* 0x0000000113137824 */ /* 0x000fe200020e0605 */
[----:B------:R-:W-:-:S13]  /*91e0*/  ISETP.GT.AND P4, PT, R0, 0x80, P5 ;  /* 0x000000800000780c */ /* 0x000fda0002f84270 */
[----:B------:R-:W2:Y:S01]  /*91f0*/  @P4 LDG.E.LTC128B.U16 R216, desc[UR36][R230.64] ;  /* 0x00000024e6d84981 */ /* 0x000ea2000c1e1520 */
[----:B------:R-:W-:Y:S01]  /*9200*/  BSSY B1, `(.L_x_223) ;  /* 0x000000a000017945 */ /* 0x000fe20003800000 */
[----:B--2---:R-:W-:-:S05]  /*9210*/  HADD2.F32 R20, -RZ, R216.H0_H0 ;  /* 0x200000d8ff147230 */ /* 0x004fca0000004100 */
[----:B------:R-:W-:-:S04]  /*9220*/  FMUL R20, R20, R16 ;  /* 0x0000001014147220 */ /* 0x000fc80000400000 */
[----:B----4-:R-:W-:-:S05]  /*9230*/  FFMA R20, R217, R2, R20 ;  /* 0x00000002d9147223 */ /* 0x010fca0000000014 */
[----:B------:R-:W-:-:S05]  /*9240*/  F2FP.F16.F32.PACK_AB R20, RZ, R20 ;  /* 0x00000014ff14723e */ /* 0x000fca00000000ff */
[----:B------:R3:W-:Y:S01]  /*9250*/  @P4 STG.E.U16 desc[UR36][R18.64], R20 ;  /* 0x0000001412004986 */ /* 0x0007e2000c101524 */
[----:B------:R-:W-:-:S04]  /*9260*/  LOP3.LUT P4, RZ, R17, 0x2, RZ, 0xc0, !PT ;  /* 0x0000000211ff7812 */ /* 0x000fc8000788c0ff */
[----:B------:R-:W-:-:S13]  /*9270*/  ISETP.GT.AND P4, PT, R0, 0x80, P4 ;  /* 0x000000800000780c */ /* 0x000fda0002784270 */
[----:B---3--:R-:W-:Y:S05]  /*9280*/  @!P4 BRA `(.L_x_224) ;  /* 0x000000000004c947 */ /* 0x008fea0003800000 */
[----:B------:R2:W5:Y:S02]  /*9290*/  LDG.E.LTC128B.U16 R216, desc[UR36][R10.64+0x2] ;  /* 0x000002240ad87981 */ /* 0x000564000c1e1520 */
.L_x_224:
[----:B------:R-:W-:Y:S05]  /*92a0*/  BSYNC B1 ;  /* 0x0000000000017941 */ /* 0x000fea0003800000 */
.L_x_223:
[----:B------:R-:W3:Y:S01]  /*92b0*/  LDL.LU R21, [R1+0x4] ;  /* 0x0000040001157983 */ /* 0x000ee20000300800 */
[----:B-----5:R-:W-:Y:S01]  /*92c0*/  HADD2.F32 R20, -RZ, R216.H0_H0 ;  /* 0x200000d8ff147230 */ /* 0x020fe20000004100 */
[----:B------:R-:W-:Y:S01]  /*92d0*/  ISETP.GT.AND P5, PT, R0, 0x88, P5 ;  /* 0x000000880000780c */ /* 0x000fe20002fa4270 */
[----:B------:R-:W-:Y:S03]  /*92e0*/  BSSY B1, `(.L_x_225) ;  /* 0x0000009000017945 */ /* 0x000fe60003800000 */
[----:B------:R-:W-:-:S04]  /*92f0*/  FMUL R20, R20, R16 ;  /* 0x0000001014147220 */ /* 0x000fc80000400000 */
[----:B---3--:R-:W-:-:S05]  /*9300*/  FFMA R20, R21, R2, R20 ;  /* 0x0000000215147223 */ /* 0x008fca0000000014 */
[----:B------:R-:W-:-:S05]  /*9310*/  F2FP.F16.F32.PACK_AB R20, RZ, R20 ;  /* 0x00000014ff14723e */ /* 0x000fca00000000ff */
[----:B------:R3:W-:Y:S02]  /*9320*/  @P4 STG.E.U16 desc[UR36][R18.64+0x2], R20 ;  /* 0x0000021412004986 */ /* 0x0007e4000c101524 */
[----:B---3--:R-:W-:-:S05]  /*9330*/  IADD3 R20, P4, R18, R233, RZ ;  /* 0x000000e912147210 */ /* 0x008fca0007f9e0ff */
[----:B------:R-:W-:Y:S01]  /*9340*/  IMAD.X R21, R19, 0x1, R232, P4 ;  /* 0x0000000113157824 */ /* 0x000fe200020e06e8 */
[----:B------:R-:W-:Y:S07]  /*9350*/  @!P5 BRA `(.L_x_226) ;  /* 0x000000000004d947 */ /* 0x000fee0003800000 */
[----:B------:R3:W5:Y:S02]  /*9360*/  LDG.E.LTC128B.U16 R216, desc[UR36][R220.64] ;  /* 0x00000024dcd87981 */ /* 0x000764000c1e1520 */
.L_x_226:
[----:B------:R-:W-:Y:S05]  /*9370*/  BSYNC B1 ;  /* 0x0000000000017941 */ /* 0x000fea0003800000 */
.L_x_225:
[----:B------:R-:W4:Y:S01]  /*9380*/  LDL.LU R218, [R1+0x8] ;  /* 0x0000080001da7983 */ /* 0x000f220000300800 */
[----:B-----5:R-:W-:Y:S01]  /*9390*/  HADD2.F32 R217, -RZ, R216.H0_H0 ;  /* 0x200000d8ffd97230 */ /* 0x020fe20000004100 */
[----:B------:R-:W-:Y:S01]  /*93a0*/  LOP3.LUT P4, RZ, R17, 0x2, RZ, 0xc0, !PT ;  /* 0x0000000211ff7812 */ /* 0x000fe2000788c0ff */
[----:B------:R-:W-:Y:S03]  /*93b0*/  BSSY B1, `(.L_x_227) ;  /* 0x0000008000017945 */ /* 0x000fe60003800000 */
[----:B------:R-:W-:Y:S01]  /*93c0*/  FMUL R217, R217, R16 ;  /* 0x00000010d9d97220 */ /* 0x000fe20000400000 */
[----:B------:R-:W-:-:S03]  /*93d0*/  ISETP.GT.AND P4, PT, R0, 0x88, P4 ;  /* 0x000000880000780c */ /* 0x000fc60002784270 */
[----:B----4-:R-:W-:-:S05]  /*93e0*/  FFMA R217, R218, R2, R217 ;  /* 0x00000002dad97223 */ /* 0x010fca00000000d9 */
[----:B------:R-:W-:-:S05]  /*93f0*/  F2FP.F16.F32.PACK_AB R217, RZ, R217 ;  /* 0x000000d9ffd9723e */ /* 0x000fca00000000ff */
[----:B------:R4:W-:Y:S01]  /*9400*/  @P5 STG.E.U16 desc[UR36][R20.64], R217 ;  /* 0x000000d914005986 */ /* 0x0009e2000c101524 */
[----:B------:R-:W-:Y:S05]  /*9410*/  @!P4 BRA `(.L_x_228) ;  /* 0x000000000004c947 */ /* 0x000fea0003800000 */
[----:B------:R0:W5:Y:S02]  /*9420*/  LDG.E.LTC128B.U16 R216, desc[UR36][R8.64+0x2] ;  /* 0x0000022408d87981 */ /* 0x000164000c1e1520 */
.L_x_228:
[----:B------:R-:W-:Y:S05]  /*9430*/  BSYNC B1 ;  /* 0x0000000000017941 */ /* 0x000fea0003800000 */
.L_x_227:
[----:B------:R-:W2:Y:S01]  /*9440*/  LDL.LU R218, [R1+0xc] ;  /* 0x00000c0001da7983 */ /* 0x000ea20000300800 */
[----:B----45:R-:W-:Y:S01]  /*9450*/  HADD2.F32 R217, -RZ, R216.H0_H0 ;  /* 0x200000d8ffd97230 */ /* 0x030fe20000004100 */
[----:B------:R-:W-:Y:S01]  /*9460*/  LOP3.LUT P5, RZ, R17, 0x4, RZ, 0xc0, !PT ;  /* 0x0000000411ff7812 */ /* 0x000fe200078ac0ff */
[----:B------:R-:W-:Y:S03]  /*9470*/  BSSY B1, `(.L_x_229) ;  /* 0x0000008000017945 */ /* 0x000fe60003800000 */
[----:B------:R-:W-:-:S04]  /*9480*/  FMUL R217, R217, R16 ;  /* 0x00000010d9d97220 */ /* 0x000fc80000400000 */
[----:B--2---:R-:W-:-:S05]  /*9490*/  FFMA R217, R218, R2, R217 ;  /* 0x00000002dad97223 */ /* 0x004fca00000000d9 */
[----:B------:R-:W-:-:S05]  /*94a0*/  F2FP.F16.F32.PACK_AB R217, RZ, R217 ;  /* 0x000000d9ffd9723e */ /* 0x000fca00000000ff */
[----:B------:R2:W-:Y:S01]  /*94b0*/  @P4 STG.E.U16 desc[UR36][R20.64+0x2], R217 ;  /* 0x000002d914004986 */ /* 0x0005e2000c101524 */
[----:B------:R-:W-:-:S13]  /*94c0*/  ISETP.GT.AND P4, PT, R0, 0x80, P5 ;  /* 0x000000800000780c */ /* 0x000fda0002f84270 */
[----:B--2---:R-:W-:Y:S05]  /*94d0*/  @!P4 BRA `(.L_x_230) ;  /* 0x000000000004c947 */ /* 0x004fea0003800000 */
[----:B------:R2:W5:Y:S02]  /*94e0*/  LDG.E.LTC128B.U16 R216, desc[UR36][R10.64+0x10] ;  /* 0x000010240ad87981 */ /* 0x000564000c1e1520 */
.L_x_230:
[----:B------:R-:W-:Y:S05]  /*94f0*/  BSYNC B1 ;  /* 0x0000000000017941 */ /* 0x000fea0003800000 */
.L_x_229:
[----:B------:R-:W4:Y:S01]  /*9500*/  LDL.LU R218, [R1+0x10] ;  /* 0x0000100001da7983 */ /* 0x000f220000300800 */
[----:B-----5:R-:W-:Y:S01]  /*9510*/  HADD2.F32 R217, -RZ, R216.H0_H0 ;  /* 0x200000d8ffd97230 */ /* 0x020fe20000004100 */
[----:B------:R-:W-:Y:S01]  /*9520*/  LOP3.LUT P5, RZ, R17, 0x8, RZ, 0xc0, !PT ;  /* 0x0000000811ff7812 */ /* 0x000fe200078ac0ff */
[----:B------:R-:W-:Y:S03]  /*9530*/  BSSY B1, `(.L_x_231) ;  /* 0x0000008000017945 */ /* 0x000fe60003800000 */
[----:B------:R-:W-:-:S04]  /*9540*/  FMUL R217, R217, R16 ;  /* 0x00000010d9d97220 */ /* 0x000fc80000400000 */
[----:B----4-:R-:W-:-:S05]  /*9550*/  FFMA R217, R218, R2, R217 ;  /* 0x00000002dad97223 */ /* 0x010fca00000000d9 */
[----:B------:R-:W-:-:S05]  /*9560*/  F2FP.F16.F32.PACK_AB R217, RZ, R217 ;  /* 0x000000d9ffd9723e */ /* 0x000fca00000000ff */
[----:B------:R4:W-:Y:S01]  /*9570*/  @P4 STG.E.U16 desc[UR36][R18.64+0x10], R217 ;  /* 0x000010d912004986 */ /* 0x0009e2000c101524 */
[----:B------:R-:W-:-:S13]  /*9580*/  ISETP.GT.AND P4, PT, R0, 0x80, P5 ;  /* 0x000000800000780c */ /* 0x000fda0002f84270 */
[----:B----4-:R-:W-:Y:S05]  /*9590*/  @!P4 BRA `(.L_x_232) ;  /* 0x000000000004c947 */ /* 0x010fea0003800000 */
[----:B------:R4:W5:Y:S02]  /*95a0*/  LDG.E.LTC128B.U16 R216, desc[UR36][R10.64+0x12] ;  /* 0x000012240ad87981 */ /* 0x000964000c1e1520 */
.L_x_232:
[----:B------:R-:W-:Y:S05]  /*95b0*/  BSYNC B1 ;  /* 0x0000000000017941 */ /* 0x000fea0003800000 */
.L_x_231:
[----:B------:R-:W2:Y:S01]  /*95c0*/  LDL.LU R218, [R1+0x14] ;  /* 0x0000140001da7983 */ /* 0x000ea20000300800 */
[----:B-----5:R-:W-:Y:S01]  /*95d0*/  HADD2.F32 R217, -RZ, R216.H0_H0 ;  /* 0x200000d8ffd97230 */ /* 0x020fe20000004100 */
[----:B------:R-:W-:Y:S04]  /*95e0*/  BSSY B1, `(.L_x_233) ;  /* 0x0000009000017945 */ /* 0x000fe80003800000 */
[----:B------:R-:W-:-:S04]  /*95f0*/  FMUL R217, R217, R16 ;  /* 0x00000010d9d97220 */ /* 0x000fc80000400000 */
[----:B--2---:R-:W-:-:S05]  /*9600*/  FFMA R217, R218, R2, R217 ;  /* 0x00000002dad97223 */ /* 0x004fca00000000d9 */
[----:B------:R-:W-:-:S05]  /*9610*/  F2FP.F16.F32.PACK_AB R217, RZ, R217 ;  /* 0x000000d9ffd9723e */ /* 0x000fca00000000ff */
[----:B------:R2:W-:Y:S01]  /*9620*/  @P4 STG.E.U16 desc[UR36][R18.64+0x12], R217 ;  /* 0x000012d912004986 */ /* 0x0005e2000c101524 */
[----:B------:R-:W-:-:S04]  /*9630*/  LOP3.LUT P4, RZ, R17, 0x4, RZ, 0xc0, !PT ;  /* 0x0000000411ff7812 */ /* 0x000fc8000788c0ff */
[----:B------:R-:W-:-:S13]  /*9640*/  ISETP.GT.AND P4, PT, R0, 0x88, P4 ;  /* 0x000000880000780c */ /* 0x000fda0002784270 */
[----:B--2---:R-:W-:Y:S05]  /*9650*/  @!P4 BRA `(.L_x_234) ;  /* 0x000000000004c947 */ /* 0x004fea0003800000 */
[----:B------:R2:W5:Y:S02]  /*9660*/  LDG.E.LTC128B.U16 R216, desc[UR36][R8.64+0x10] ;  /* 0x0000102408d87981 */ /* 0x000564000c1e1520 */
.L_x_234:
[----:B------:R-:W-:Y:S05]  /*9670*/  BSYNC B1 ;  /* 0x0000000000017941 */ /* 0x000fea0003800000 */
.L_x_233:
        /* <DEDUP_REMOVED lines=10> */
.L_x_236:
[----:B------:R-:W-:Y:S05]  /*9720*/  BSYNC B1 ;  /* 0x0000000000017941 */ /* 0x000fea0003800000 */
.L_x_235:
[----:B------:R-:W2:Y:S01]  /*9730*/  LDL.LU R218, [R1+0x1c] ;  /* 0x00001c0001da7983 */ /* 0x000ea20000300800 */
[----:B-----5:R-:W-:Y:S01]  /*9740*/  HADD2.F32 R217, -RZ, R216.H0_H0 ;  /* 0x200000d8ffd97230 */ /* 0x020fe20000004100 */
        /* <DEDUP_REMOVED lines=9> */
.L_x_238:
[----:B------:R-:W-:Y:S05]  /*97e0*/  BSYNC B1 ;  /* 0x0000000000017941 */ /* 0x000fea0003800000 */
.L_x_237:
[----:B------:R-:W3:Y:S01]  /*97f0*/  LDL.LU R218, [R1+0x20] ;  /* 0x0000200001da7983 */ /* 0x000ee20000300800 */
[----:B-----5:R-:W-:Y:S01]  /*9800*/  HADD2.F32 R217, -RZ, R216.H0_H0 ;  /* 0x200000d8ffd97230 */ /* 0x020fe20000004100 */
[----:B------:R-:W-:Y:S01]  /*9810*/  LOP3.LUT P5, RZ, R22, 0x400, RZ, 0xc0, !PT ;  /* 0x0000040016ff7812 */ /* 0x000fe200078ac0ff */
[----:B------:R-:W-:Y:S03]  /*9820*/  BSSY B1, `(.L_x_239) ;  /* 0x0000008000017945 */ /* 0x000fe60003800000 */
[----:B------:R-:W-:-:S04]  /*9830*/  FMUL R217, R217, R16 ;  /* 0x00000010d9d97220 */ /* 0x000fc80000400000 */
[----:B---3--:R-:W-:-:S05]  /*9840*/  FFMA R217, R218, R2, R217 ;  /* 0x00000002dad97223 */ /* 0x008fca00000000d9 */
[----:B------:R-:W-:-:S05]  /*9850*/  F2FP.F16.F32.PACK_AB R217, RZ, R217 ;  /* 0x000000d9ffd9723e */ /* 0x000fca00000000ff */
[----:B------:R3:W-:Y:S01]  /*9860*/  @P4 STG.E.U16 desc[UR36][R18.64+0x20], R217 ;  /* 0x000020d912004986 */ /* 0x0007e2000c101524 */
[----:B------:R-:W-:-:S13]  /*9870*/  ISETP.GT.AND P4, PT, R0, 0x80, P5 ;  /* 0x000000800000780c */ /* 0x000fda0002f84270 */
[----:B---3--:R-:W-:Y:S05]  /*9880*/  @!P4 BRA `(.L_x_240) ;  /* 0x000000000004c947 */ /* 0x008fea0003800000 */
[----:B------:R3:W5:Y:S02]  /*9890*/  LDG.E.LTC128B.U16 R216, desc[UR36][R10.64+0x22] ;  /* 0x000022240ad87981 */ /* 0x000764000c1e1520 */
.L_x_240:
[----:B------:R-:W-:Y:S05]  /*98a0*/  BSYNC B1 ;  /* 0x0000000000017941 */ /* 0x000fea0003800000 */
.L_x_239:
        /* <DEDUP_REMOVED lines=11> */
.L_x_242:
[----:B------:R-:W-:Y:S05]  /*9960*/  BSYNC B1 ;  /* 0x0000000000017941 */ /* 0x000fea0003800000 */
.L_x_241:
        /* <DEDUP_REMOVED lines=10> */
.L_x_244:
[----:B------:R-:W-:Y:S05]  /*9a10*/  BSYNC B1 ;  /* 0x0000000000017941 */ /* 0x000fea0003800000 */
.L_x_243:
        /* <DEDUP_REMOVED lines=11> */
.L_x_246:
[----:B------:R-:W-:Y:S05]  /*9ad0*/  BSYNC B1 ;  /* 0x0000000000017941 */ /* 0x000fea0003800000 */
.L_x_245:
        /* <DEDUP_REMOVED lines=11> */
.L_x_248:
[----:B------:R-:W-:Y:S05]  /*9b90*/  BSYNC B1 ;  /* 0x0000000000017941 */ /* 0x000fea0003800000 */
.L_x_247:
        /* <DEDUP_REMOVED lines=11> */
.L_x_250:
[----:B------:R-:W-:Y:S05]  /*9c50*/  BSYNC B1 ;  /* 0x0000000000017941 */ /* 0x000fea0003800000 */
.L_x_249:
        /* <DEDUP_REMOVED lines=10> */
.L_x_252:
[----:B------:R-:W-:Y:S05]  /*9d00*/  BSYNC B1 ;  /* 0x0000000000017941 */ /* 0x000fea0003800000 */
.L_x_251:
        /* <DEDUP_REMOVED lines=11> */
.L_x_254:
[----:B------:R-:W-:Y:S05]  /*9dc0*/  BSYNC B1 ;  /* 0x0000000000017941 */ /* 0x000fea0003800000 */
.L_x_253:
        /* <DEDUP_REMOVED lines=11> */
.L_x_256:
[----:B------:R-:W-:Y:S05]  /*9e80*/  BSYNC B1 ;  /* 0x0000000000017941 */ /* 0x000fea0003800000 */
.L_x_255:
        /* <DEDUP_REMOVED lines=11> */
.L_x_258:
[----:B------:R-:W-:Y:S05]  /*9f40*/  BSYNC B1 ;  /* 0x0000000000017941 */ /* 0x000fea0003800000 */
.L_x_257:
        /* <DEDUP_REMOVED lines=10> */
.L_x_260:
[----:B------:R-:W-:Y:S05]  /*9ff0*/  BSYNC B1 ;  /* 0x0000000000017941 */ /* 0x000fea0003800000 */
.L_x_259:
        /* <DEDUP_REMOVED lines=11> */
.L_x_262:
[----:B------:R-:W-:Y:S05]  /*a0b0*/  BSYNC B1 ;  /* 0x0000000000017941 */ /* 0x000fea0003800000 */
.L_x_261:
        /* <DEDUP_REMOVED lines=11> */
.L_x_264:
[----:B------:R-:W-:Y:S05]  /*a170*/  BSYNC B1 ;  /* 0x0000000000017941 */ /* 0x000fea0003800000 */
.L_x_263:
        /* <DEDUP_REMOVED lines=11> */
.L_x_266:
[----:B------:R-:W-:Y:S05]  /*a230*/  BSYNC B1 ;  /* 0x0000000000017941 */ /* 0x000fea0003800000 */
.L_x_265:
        /* <DEDUP_REMOVED lines=10> */
.L_x_268:
[----:B------:R-:W-:Y:S05]  /*a2e0*/  BSYNC B1 ;  /* 0x0000000000017941 */ /* 0x000fea0003800000 */
.L_x_267:
        /* <DEDUP_REMOVED lines=11> */
.L_x_270:
[----:B------:R-:W-:Y:S05]  /*a3a0*/  BSYNC B1 ;  /* 0x0000000000017941 */ /* 0x000fea0003800000 */
.L_x_269:
        /* <DEDUP_REMOVED lines=11> */
.L_x_272:
[----:B------:R-:W-:Y:S05]  /*a460*/  BSYNC B1 ;  /* 0x0000000000017941 */ /* 0x000fea0003800000 */
.L_x_271:
        /* <DEDUP_REMOVED lines=11> */
.L_x_274:
[----:B------:R-:W-:Y:S05]  /*a520*/  BSYNC B1 ;  /* 0x0000000000017941 */ /* 0x000fea0003800000 */
.L_x_273:
        /* <DEDUP_REMOVED lines=10> */
.L_x_276:
[----:B------:R-:W-:Y:S05]  /*a5d0*/  BSYNC B1 ;  /* 0x0000000000017941 */ /* 0x000fea0003800000 */
.L_x_275:
        /* <DEDUP_REMOVED lines=11> */
.L_x_278:
[----:B------:R-:W-:Y:S05]  /*a690*/  BSYNC B1 ;  /* 0x0000000000017941 */ /* 0x000fea0003800000 */
.L_x_277:
        /* <DEDUP_REMOVED lines=11> */
.L_x_280:
[----:B------:R-:W-:Y:S05]  /*a750*/  BSYNC B1 ;  /* 0x0000000000017941 */ /* 0x000fea0003800000 */
.L_x_279:
        /* <DEDUP_REMOVED lines=11> */
.L_x_282:
[----:B------:R-:W-:Y:S05]  /*a810*/  BSYNC B1 ;  /* 0x0000000000017941 */ /* 0x000fea0003800000 */
.L_x_281:
        /* <DEDUP_REMOVED lines=10> */
.L_x_284:
[----:B------:R-:W-:Y:S05]  /*a8c0*/  BSYNC B1 ;  /* 0x0000000000017941 */ /* 0x000fea0003800000 */
.L_x_283:
        /* <DEDUP_REMOVED lines=11> */
.L_x_286:
[----:B------:R-:W-:Y:S05]  /*a980*/  BSYNC B1 ;  /* 0x0000000000017941 */ /* 0x000fea0003800000 */
.L_x_285:
        /* <DEDUP_REMOVED lines=11> */
.L_x_288:
[----:B------:R-:W-:Y:S05]  /*aa40*/  BSYNC B1 ;  /* 0x0000000000017941 */ /* 0x000fea0003800000 */
.L_x_287:
        /* <DEDUP_REMOVED lines=11> */
.L_x_290:
[----:B------:R-:W-:Y:S05]  /*ab00*/  BSYNC B1 ;  /* 0x0000000000017941 */ /* 0x000fea0003800000 */
.L_x_289:
        /* <DEDUP_REMOVED lines=10> */
.L_x_292:
[----:B------:R-:W-:Y:S05]  /*abb0*/  BSYNC B1 ;  /* 0x0000000000017941 */ /* 0x000fea0003800000 */
.L_x_291:
        /* <DEDUP_REMOVED lines=11> */
.L_x_294:
[----:B------:R-:W-:Y:S05]  /*ac70*/  BSYNC B1 ;  /* 0x0000000000017941 */ /* 0x000fea0003800000 */
.L_x_293:
        /* <DEDUP_REMOVED lines=11> */
.L_x_296:
[----:B------:R-:W-:Y:S05]  /*ad30*/  BSYNC B1 ;  /* 0x0000000000017941 */ /* 0x000fea0003800000 */
.L_x_295:
        /* <DEDUP_REMOVED lines=11> */
.L_x_298:
[----:B------:R-:W-:Y:S05]  /*adf0*/  BSYNC B1 ;  /* 0x0000000000017941 */ /* 0x000fea0003800000 */
.L_x_297:
        /* <DEDUP_REMOVED lines=10> */
.L_x_300:
[----:B------:R-:W-:Y:S05]  /*aea0*/  BSYNC B1 ;  /* 0x0000000000017941 */ /* 0x000fea0003800000 */
.L_x_299:
        /* <DEDUP_REMOVED lines=11> */
.L_x_302:
[----:B------:R-:W-:Y:S05]  /*af60*/  BSYNC B1 ;  /* 0x0000000000017941 */ /* 0x000fea0003800000 */
.L_x_301:
        /* <DEDUP_REMOVED lines=11> */
.L_x_304:
[----:B------:R-:W-:Y:S05]  /*b020*/  BSYNC B1 ;  /* 0x0000000000017941 */ /* 0x000fea0003800000 */
.L_x_303:
        /* <DEDUP_REMOVED lines=11> */
.L_x_306:
[----:B------:R-:W-:Y:S05]  /*b0e0*/  BSYNC B1 ;  /* 0x0000000000017941 */ /* 0x000fea0003800000 */
.L_x_305:
        /* <DEDUP_REMOVED lines=10> */
.L_x_308:
[----:B------:R-:W-:Y:S05]  /*b190*/  BSYNC B1 ;  /* 0x0000000000017941 */ /* 0x000fea0003800000 */
.L_x_307:
        /* <DEDUP_REMOVED lines=11> */
.L_x_310:
[----:B------:R-:W-:Y:S05]  /*b250*/  BSYNC B1 ;  /* 0x0000000000017941 */ /* 0x000fea0003800000 */
.L_x_309:
        /* <DEDUP_REMOVED lines=11> */
.L_x_312:
[----:B------:R-:W-:Y:S05]  /*b310*/  BSYNC B1 ;  /* 0x0000000000017941 */ /* 0x000fea0003800000 */
.L_x_311:
        /* <DEDUP_REMOVED lines=11> */
.L_x_314:
[----:B------:R-:W-:Y:S05]  /*b3d0*/  BSYNC B1 ;  /* 0x0000000000017941 */ /* 0x000fea0003800000 */
.L_x_313:
        /* <DEDUP_REMOVED lines=10> */
.L_x_316:
[----:B------:R-:W-:Y:S05]  /*b480*/  BSYNC B1 ;  /* 0x0000000000017941 */ /* 0x000fea0003800000 */
.L_x_315:
        /* <DEDUP_REMOVED lines=11> */
.L_x_318:
[----:B------:R-:W-:Y:S05]  /*b540*/  BSYNC B1 ;  /* 0x0000000000017941 */ /* 0x000fea0003800000 */
.L_x_317:
        /* <DEDUP_REMOVED lines=11> */
.L_x_320:
[----:B------:R-:W-:Y:S05]  /*b600*/  BSYNC B1 ;  /* 0x0000000000017941 */ /* 0x000fea0003800000 */
.L_x_319:
        /* <DEDUP_REMOVED lines=11> */
.L_x_322:
[----:B------:R-:W-:Y:S05]  /*b6c0*/  BSYNC B1 ;  /* 0x0000000000017941 */ /* 0x000fea0003800000 */
.L_x_321:
        /* <DEDUP_REMOVED lines=10> */
.L_x_324:
[----:B------:R-:W-:Y:S05]  /*b770*/  BSYNC B1 ;  /* 0x0000000000017941 */ /* 0x000fea0003800000 */
.L_x_323:
        /* <DEDUP_REMOVED lines=11> */
.L_x_326:
[----:B------:R-:W-:Y:S05]  /*b830*/  BSYNC B1 ;  /* 0x0000000000017941 */ /* 0x000fea0003800000 */
.L_x_325:
        /* <DEDUP_REMOVED lines=11> */
.L_x_328:
[----:B------:R-:W-:Y:S05]  /*b8f0*/  BSYNC B1 ;  /* 0x0000000000017941 */ /* 0x000fea0003800000 */
.L_x_327:
        /* <DEDUP_REMOVED lines=11> */
.L_x_330:
[----:B------:R-:W-:Y:S05]  /*b9b0*/  BSYNC B1 ;  /* 0x0000000000017941 */ /* 0x000fea0003800000 */
.L_x_329:
        /* <DEDUP_REMOVED lines=10> */
.L_x_332:
[----:B------:R-:W-:Y:S05]  /*ba60*/  BSYNC B1 ;  /* 0x0000000000017941 */ /* 0x000fea0003800000 */
.L_x_331:
        /* <DEDUP_REMOVED lines=11> */
.L_x_334:
[----:B------:R-:W-:Y:S05]  /*bb20*/  BSYNC B1 ;  /* 0x0000000000017941 */ /* 0x000fea0003800000 */
.L_x_333:
        /* <DEDUP_REMOVED lines=11> */
.L_x_336:
[----:B------:R-:W-:Y:S05]  /*bbe0*/  BSYNC B1 ;  /* 0x0000000000017941 */ /* 0x000fea0003800000 */
.L_x_335:
        /* <DEDUP_REMOVED lines=11> */
.L_x_338:
[----:B------:R-:W-:Y:S05]  /*bca0*/  BSYNC B1 ;  /* 0x0000000000017941 */ /* 0x000fea0003800000 */
.L_x_337:
        /* <DEDUP_REMOVED lines=10> */
.L_x_340:
[----:B------:R-:W-:Y:S05]  /*bd50*/  BSYNC B1 ;  /* 0x0000000000017941 */ /* 0x000fea0003800000 */
.L_x_339:
        /* <DEDUP_REMOVED lines=11> */
.L_x_342:
[----:B------:R-:W-:Y:S05]  /*be10*/  BSYNC B1 ;  /* 0x0000000000017941 */ /* 0x000fea0003800000 */
.L_x_341:
        /* <DEDUP_REMOVED lines=11> */
.L_x_344:
[----:B------:R-:W-:Y:S05]  /*bed0*/  BSYNC B1 ;  /* 0x0000000000017941 */ /* 0x000fea0003800000 */
.L_x_343:
        /* <DEDUP_REMOVED lines=11> */
.L_x_346:
[----:B------:R-:W-:Y:S05]  /*bf90*/  BSYNC B1 ;  /* 0x0000000000017941 */ /* 0x000fea0003800000 */
.L_x_345:
        /* <DEDUP_REMOVED lines=10> */
.L_x_348:
[----:B------:R-:W-:Y:S05]  /*c040*/  BSYNC B1 ;  /* 0x0000000000017941 */ /* 0x000fea0003800000 */
.L_x_347:
        /* <DEDUP_REMOVED lines=11> */
.L_x_350:
[----:B------:R-:W-:Y:S05]  /*c100*/  BSYNC B1 ;  /* 0x0000000000017941 */ /* 0x000fea0003800000 */
.L_x_349:
        /* <DEDUP_REMOVED lines=11> */
.L_x_352:
[----:B------:R-:W-:Y:S05]  /*c1c0*/  BSYNC B1 ;  /* 0x0000000000017941 */ /* 0x000fea0003800000 */
.L_x_351:
        /* <DEDUP_REMOVED lines=11> */
.L_x_354:
[----:B------:R-:W-:Y:S05]  /*c280*/  BSYNC B1 ;  /* 0x0000000000017941 */ /* 0x000fea0003800000 */
.L_x_353:
        /* <DEDUP_REMOVED lines=10> */
.L_x_356:
[----:B------:R-:W-:Y:S05]  /*c330*/  BSYNC B1 ;  /* 0x0000000000017941 */ /* 0x000fea0003800000 */
.L_x_355:
        /* <DEDUP_REMOVED lines=11> */
.L_x_358:
[----:B------:R-:W-:Y:S05]  /*c3f0*/  BSYNC B1 ;  /* 0x0000000000017941 */ /* 0x000fea0003800000 */
.L_x_357:
        /* <DEDUP_REMOVED lines=11> */
.L_x_360:
[----:B------:R-:W-:Y:S05]  /*c4b0*/  BSYNC B1 ;  /* 0x0000000000017941 */ /* 0x000fea0003800000 */
.L_x_359:
        /* <DEDUP_REMOVED lines=11> */
.L_x_362:
[----:B------:R-:W-:Y:S05]  /*c570*/  BSYNC B1 ;  /* 0x0000000000017941 */ /* 0x000fea0003800000 */
.L_x_361:
        /* <DEDUP_REMOVED lines=10> */
.L_x_364:
[----:B------:R-:W-:Y:S05]  /*c620*/  BSYNC B1 ;  /* 0x0000000000017941 */ /* 0x000fea0003800000 */
.L_x_363:
        /* <DEDUP_REMOVED lines=11> */
.L_x_366:
[----:B------:R-:W-:Y:S05]  /*c6e0*/  BSYNC B1 ;  /* 0x0000000000017941 */ /* 0x000fea0003800000 */
.L_x_365:
        /* <DEDUP_REMOVED lines=11> */
.L_x_368:
[----:B------:R-:W-:Y:S05]  /*c7a0*/  BSYNC B1 ;  /* 0x0000000000017941 */ /* 0x000fea0003800000 */
.L_x_367:
        /* <DEDUP_REMOVED lines=11> */
.L_x_370:
[----:B------:R-:W-:Y:S05]  /*c860*/  BSYNC B1 ;  /* 0x0000000000017941 */ /* 0x000fea0003800000 */
.L_x_369:
        /* <DEDUP_REMOVED lines=10> */
.L_x_372:
[----:B------:R-:W-:Y:S05]  /*c910*/  BSYNC B1 ;  /* 0x0000000000017941 */ /* 0x000fea0003800000 */
.L_x_371:
        /* <DEDUP_REMOVED lines=11> */
.L_x_374:
[----:B------:R-:W-:Y:S05]  /*c9d0*/  BSYNC B1 ;  /* 0x0000000000017941 */ /* 0x000fea0003800000 */
.L_x_373:
        /* <DEDUP_REMOVED lines=11> */
.L_x_376:
[----:B------:R-:W-:Y:S05]  /*ca90*/  BSYNC B1 ;  /* 0x0000000000017941 */ /* 0x000fea0003800000 */
.L_x_375:
        /* <DEDUP_REMOVED lines=11> */
.L_x_378:
[----:B------:R-:W-:Y:S05]  /*cb50*/  BSYNC B1 ;  /* 0x0000000000017941 */ /* 0x000fea0003800000 */
.L_x_377:
        /* <DEDUP_REMOVED lines=10> */
.L_x_380:
[----:B------:R-:W-:Y:S05]  /*cc00*/  BSYNC B1 ;  /* 0x0000000000017941 */ /* 0x000fea0003800000 */
.L_x_379:
        /* <DEDUP_REMOVED lines=11> */
.L_x_382:
[----:B------:R-:W-:Y:S05]  /*ccc0*/  BSYNC B1 ;  /* 0x0000000000017941 */ /* 0x000fea0003800000 */
.L_x_381:
        /* <DEDUP_REMOVED lines=11> */
.L_x_384:
[----:B------:R-:W-:Y:S05]  /*cd80*/  BSYNC B1 ;  /* 0x0000000000017941 */ /* 0x000fea0003800000 */
.L_x_383:
        /* <DEDUP_REMOVED lines=11> */
.L_x_386:
[----:B------:R-:W-:Y:S05]  /*ce40*/  BSYNC B1 ;  /* 0x0000000000017941 */ /* 0x000fea0003800000 */
.L_x_385:
        /* <DEDUP_REMOVED lines=10> */
.L_x_388:
[----:B------:R-:W-:Y:S05]  /*cef0*/  BSYNC B1 ;  /* 0x0000000000017941 */ /* 0x000fea0003800000 */
.L_x_387:
        /* <DEDUP_REMOVED lines=11> */
.L_x_390:
[----:B------:R-:W-:Y:S05]  /*cfb0*/  BSYNC B1 ;  /* 0x0000000000017941 */ /* 0x000fea0003800000 */
.L_x_389:
        /* <DEDUP_REMOVED lines=10> */
.L_x_392:
[----:B------:R-:W-:Y:S05]  /*d060*/  BSYNC B1 ;  /* 0x0000000000017941 */ /* 0x000fea0003800000 */
.L_x_391:
        /* <DEDUP_REMOVED lines=10> */
.L_x_394:
[----:B------:R-:W-:Y:S05]  /*d110*/  BSYNC B1 ;  /* 0x0000000000017941 */ /* 0x000fea0003800000 */
.L_x_393:
[----:B------:R-:W3:Y:S01]  /*d120*/  LDL.LU R218, [R1+0x158] ;  /* 0x0001580001da7983 */ /* 0x000ee20000300800 */
[----:B-----5:R-:W-:Y:S01]  /*d130*/  HADD2.F32 R217, -RZ, R216.H0_H0 ;  /* 0x200000d8ffd97230 */ /* 0x020fe20000004100 */
        /* <DEDUP_REMOVED lines=8> */
.L_x_396:
[----:B------:R-:W-:Y:S05]  /*d1c0*/  BSYNC B1 ;  /* 0x0000000000017941 */ /* 0x000fea0003800000 */
.L_x_395:
[----:B------:R-:W2:Y:S01]  /*d1d0*/  LDL.LU R218, [R1+0x15c] ;  /* 0x00015c0001da7983 */ /* 0x000ea20000300800 */
[----:B---3-5:R-:W-:Y:S01]  /*d1e0*/  HADD2.F32 R217, -RZ, R216.H0_H0 ;  /* 0x200000d8ffd97230 */ /* 0x028fe20000004100 */
        /* <DEDUP_REMOVED lines=8> */
.L_x_398:
[----:B------:R-:W-:Y:S05]  /*d270*/  BSYNC B1 ;  /* 0x0000000000017941 */ /* 0x000fea0003800000 */
.L_x_397:
[----:B------:R-:W4:Y:S01]  /*d280*/  LDL.LU R218, [R1+0x160] ;  /* 0x0001600001da7983 */ /* 0x000f220000300800 */
[----:B--2--5:R-:W-:Y:S01]  /*d290*/  HADD2.F32 R217, -RZ, R216.H0_H0 ;  /* 0x200000d8ffd97230 */ /* 0x024fe20000004100 */
[----:B------:R-:W-:Y:S01]  /*d2a0*/  ISETP.GT.AND P5, PT, R0, 0x80, P2 ;  /* 0x000000800000780c */ /* 0x000fe200017a4270 */
[----:B------:R-:W-:Y:S03]  /*d2b0*/  BSSY B1, `(.L_x_399) ;  /* 0x0000007000017945 */ /* 0x000fe60003800000 */
[----:B------:R-:W-:-:S04]  /*d2c0*/  FMUL R217, R217, R16 ;  /* 0x00000010d9d97220 */ /* 0x000fc80000400000 */
[----:B----4-:R-:W-:-:S05]  /*d2d0*/  FFMA R217, R218, R2, R217 ;  /* 0x00000002dad97223 */ /* 0x010fca00000000d9 */
[----:B------:R-:W-:-:S05]  /*d2e0*/  F2FP.F16.F32.PACK_AB R217, RZ, R217 ;  /* 0x000000d9ffd9723e */ /* 0x000fca00000000ff */
[----:B------:R2:W-:Y:S01]  /*d2f0*/  @P4 STG.E.U16 desc[UR36][R18.64+0x160], R217 ;  /* 0x000160d912004986 */ /* 0x0005e2000c101524 */
[----:B------:R-:W-:Y:S05]  /*d300*/  @!P5 BRA `(.L_x_400) ;  /* 0x000000000004d947 */ /* 0x000fea0003800000 */
[----:B------:R4:W5:Y:S02]  /*d310*/  LDG.E.LTC128B.U16 R216, desc[UR36][R10.64+0x162] ;  /* 0x000162240ad87981 */ /* 0x000964000c1e1520 */
.L_x_400:
[----:B------:R-:W-:Y:S05]  /*d320*/  BSYNC B1 ;  /* 0x0000000000017941 */ /* 0x000fea0003800000 */
.L_x_399:
[----:B------:R-:W3:Y:S01]  /*d330*/  LDL.LU R218, [R1+0x164] ;  /* 0x0001640001da7983 */ /* 0x000ee20000300800 */
[----:B--2--5:R-:W-:Y:S01]  /*d340*/  HADD2.F32 R217, -RZ, R216.H0_H0 ;  /* 0x200000d8ffd97230 */ /* 0x024fe20000004100 */
        /* <DEDUP_REMOVED lines=8> */
.L_x_402:
[----:B------:R-:W-:Y:S05]  /*d3d0*/  BSYNC B1 ;  /* 0x0000000000017941 */ /* 0x000fea0003800000 */
.L_x_401:
        /* <DEDUP_REMOVED lines=10> */
.L_x_404:
[----:B------:R-:W-:Y:S05]  /*d480*/  BSYNC B1 ;  /* 0x0000000000017941 */ /* 0x000fea0003800000 */
.L_x_403:
        /* <DEDUP_REMOVED lines=10> */
.L_x_406:
[----:B------:R-:W-:Y:S05]  /*d530*/  BSYNC B1 ;  /* 0x0000000000017941 */ /* 0x000fea0003800000 */
.L_x_405:
        /* <DEDUP_REMOVED lines=10> */
.L_x_408:
[----:B------:R-:W-:Y:S05]  /*d5e0*/  BSYNC B1 ;  /* 0x0000000000017941 */ /* 0x000fea0003800000 */
.L_x_407:
        /* <DEDUP_REMOVED lines=10> */
.L_x_410:
[----:B------:R-:W-:Y:S05]  /*d690*/  BSYNC B1 ;  /* 0x0000000000017941 */ /* 0x000fea0003800000 */
.L_x_409:
        /* <DEDUP_REMOVED lines=10> */
.L_x_412:
[----:B------:R-:W-:Y:S05]  /*d740*/  BSYNC B1 ;  /* 0x0000000000017941 */ /* 0x000fea0003800000 */
.L_x_411:
[----:B------:R-:W3:Y:S01]  /*d750*/  LDL.LU R218, [R1+0x17c] ;  /* 0x00017c0001da7983 */ /* 0x000ee20000300800 */
[----:B--2--5:R-:W-:Y:S01]  /*d760*/  HADD2.F32 R217, -RZ, R216.H0_H0 ;  /* 0x200000d8ffd97230 */ /* 0x024fe20000004100 */
        /* <DEDUP_REMOVED lines=11> */
.L_x_414:
[----:B------:R-:W-:Y:S05]  /*d820*/  BSYNC B1 ;  /* 0x0000000000017941 */ /* 0x000fea0003800000 */
.L_x_413:
[----:B--2--5:R-:W-:Y:S01]  /*d830*/  HADD2.F32 R21, -RZ, R216.H0_H0 ;  /* 0x200000d8ff157230 */ /* 0x024fe20000004100 */
[----:B------:R-:W-:Y:S01]  /*d840*/  ISETP.GT.AND P2, PT, R3, 0xc1, PT ;  /* 0x000000c10300780c */ /* 0x000fe20003f44270 */
[----:B------:R-:W-:Y:S01]  /*d850*/  BSSY B1, `(.L_x_415) ;  /* 0x000000a000017945 */ /* 0x000fe20003800000 */
[----:B------:R-:W-:Y:S02]  /*d860*/  LOP3.LUT R17, R17, 0xfffffffd, RZ, 0xc0, !PT ;  /* 0xfffffffd11117812 */ /* 0x000fe400078ec0ff */
[----:B------:R-:W-:Y:S01]  /*d870*/  FMUL R21, R21, R16 ;  /* 0x0000001015157220 */ /* 0x000fe20000400000 */
[----:B------:R-:W-:-:S03]  /*d880*/  ISETP.GT.AND P0, PT, R0, RZ, P2 ;  /* 0x000000ff0000720c */ /* 0x000fc60001704270 */
[----:B------:R-:W-:-:S05]  /*d890*/  FFMA R21, R120, R2, R21 ;  /* 0x0000000278157223 */ /* 0x000fca0000000015 */
[----:B------:R-:W-:Y:S02]  /*d8a0*/  F2FP.F16.F32.PACK_AB R21, RZ, R21 ;  /* 0x00000015ff15723e */ /* 0x000fe400000000ff */
[----:B------:R-:W-:-:S03]  /*d8b0*/  @P2 LOP3.LUT R17, R17, 0x2, RZ, 0xfc, !PT ;  /* 0x0000000211112812 */ /* 0x000fc600078efcff */
[----:B------:R2:W-:Y:S01]  /*d8c0*/  @P1 STG.E.U16 desc[UR36][R4.64+0x180], R21 ;  /* 0x0001801504001986 */ /* 0x0005e2000c101524 */
[----:B------:R-:W-:Y:S05]  /*d8d0*/  @!P0 BRA `(.L_x_416) ;  /* 0x0000000000048947 */ /* 0x000fea0003800000 */
[----:B------:R0:W5:Y:S02]  /*d8e0*/  LDG.E.LTC128B.U16 R216, desc[UR36][R14.64+0x182] ;  /* 0x000182240ed87981 */ /* 0x000164000c1e1520 */
.L_x_416:
[----:B------:R-:W-:Y:S05]  /*d8f0*/  BSYNC B1 ;  /* 0x0000000000017941 */ /* 0x000fea0003800000 */
.L_x_415:
[----:B--2--5:R-:W-:Y:S01]  /*d900*/  HADD2.F32 R21, -RZ, R216.H0_H0 ;  /* 0x200000d8ff157230 */ /* 0x024fe20000004100 */
[----:B------:R-:W-:Y:S01]  /*d910*/  ISETP.GT.AND P1, PT, R0, 0x8, P3 ;  /* 0x000000080000780c */ /* 0x000fe20001f24270 */
[----:B------:R-:W-:Y:S03]  /*d920*/  BSSY B1, `(.L_x_417) ;  /* 0x0000007000017945 */ /* 0x000fe60003800000 */
[----:B------:R-:W-:-:S04]  /*d930*/  FMUL R20, R21, R16 ;  /* 0x0000001015147220 */ /* 0x000fc80000400000 */
[----:B------:R-:W-:-:S05]  /*d940*/  FFMA R20, R121, R2, R20 ;  /* 0x0000000279147223 */ /* 0x000fca0000000014 */
[----:B------:R-:W-:-:S05]  /*d950*/  F2FP.F16.F32.PACK_AB R20, RZ, R20 ;  /* 0x00000014ff14723e */ /* 0x000fca00000000ff */
[----:B------:R2:W-:Y:S01]  /*d960*/  @P0 STG.E.U16 desc[UR36][R4.64+0x182], R20 ;  /* 0x0001821404000986 */ /* 0x0005e2000c101524 */
[----:B------:R-:W-:Y:S05]  /*d970*/  @!P1 BRA `(.L_x_418) ;  /* 0x0000000000049947 */ /* 0x000fea0003800000 */
[----:B------:R0:W5:Y:S02]  /*d980*/  LDG.E.LTC128B.U16 R216, desc[UR36][R12.64+0x180] ;  /* 0x000180240cd87981 */ /* 0x000164000c1e1520 */
.L_x_418:
[----:B------:R-:W-:Y:S05]  /*d990*/  BSYNC B1 ;  /* 0x0000000000017941 */ /* 0x000fea0003800000 */
.L_x_417:
[----:B-----5:R-:W-:Y:S01]  /*d9a0*/  HADD2.F32 R21, -RZ, R216.H0_H0 ;  /* 0x200000d8ff157230 */ /* 0x020fe20000004100 */
        /* <DEDUP_REMOVED lines=8> */
.L_x_420:
[----:B------:R-:W-:Y:S05]  /*da30*/  BSYNC B1 ;  /* 0x0000000000017941 */ /* 0x000fea0003800000 */
.L_x_419:
[----:B0----5:R-:W-:Y:S01]  /*da40*/  HADD2.F32 R21, -RZ, R216.H0_H0 ;  /* 0x200000d8ff157230 */ /* 0x021fe20000004100 */
[----:B------:R-:W-:Y:S01]  /*da50*/  ISETP.GT.AND P3, PT, R3, 0xc8, PT ;  /* 0x000000c80300780c */ /* 0x000fe20003f64270 */
[----:B------:R-:W-:Y:S01]  /*da60*/  BSSY B1, `(.L_x_421) ;  /* 0x000000a000017945 */ /* 0x000fe20003800000 */
[----:B------:R-:W-:Y:S02]  /*da70*/  LOP3.LUT R17, R17, 0xfffffffb, RZ, 0xc0, !PT ;  /* 0xfffffffb11117812 */ /* 0x000fe400078ec0ff */
[----:B--2---:R-:W-:Y:S01]  /*da80*/  FMUL R20, R21, R16 ;  /* 0x0000001015147220 */ /* 0x004fe20000400000 */
[----:B------:R-:W-:-:S03]  /*da90*/  ISETP.GT.AND P1, PT, R0, RZ, P3 ;  /* 0x000000ff0000720c */ /* 0x000fc60001f24270 */
[----:B------:R-:W-:-:S05]  /*daa0*/  FFMA R20, R123, R2, R20 ;  /* 0x000000027b147223 */ /* 0x000fca0000000014 */
[----:B------:R-:W-:Y:S02]  /*dab0*/  F2FP.F16.F32.PACK_AB R20, RZ, R20 ;  /* 0x00000014ff14723e */ /* 0x000fe400000000ff */
[----:B------:R-:W-:-:S03]  /*dac0*/  @P3 LOP3.LUT R17, R17, 0x4, RZ, 0xfc, !PT ;  /* 0x0000000411113812 */ /* 0x000fc600078efcff */
[----:B------:R0:W-:Y:S01]  /*dad0*/  @P0 STG.E.U16 desc[UR36][R6.64+0x182], R20 ;  /* 0x0001821406000986 */ /* 0x0001e2000c101524 */
[----:B------:R-:W-:Y:S05]  /*dae0*/  @!P1 BRA `(.L_x_422) ;  /* 0x0000000000049947 */ /* 0x000fea0003800000 */
[----:B------:R2:W5:Y:S02]  /*daf0*/  LDG.E.LTC128B.U16 R216, desc[UR36][R14.64+0x190] ;  /* 0x000190240ed87981 */ /* 0x000564000c1e1520 */
.L_x_422:
[----:B------:R-:W-:Y:S05]  /*db00*/  BSYNC B1 ;  /* 0x0000000000017941 */ /* 0x000fea0003800000 */
.L_x_421:
[----:B-----5:R-:W-:Y:S01]  /*db10*/  HADD2.F32 R21, -RZ, R216.H0_H0 ;  /* 0x200000d8ff157230 */ /* 0x020fe20000004100 */
        /* <DEDUP_REMOVED lines=11> */
.L_x_424:
[----:B------:R-:W-:Y:S05]  /*dbd0*/  BSYNC B1 ;  /* 0x0000000000017941 */ /* 0x000fea0003800000 */
.L_x_423:
[----:B0----5:R-:W-:Y:S01]  /*dbe0*/  HADD2.F32 R21, -RZ, R216.H0_H0 ;  /* 0x200000d8ff157230 */ /* 0x021fe20000004100 */
        /* <DEDUP_REMOVED lines=8> */
.L_x_426:
[----:B------:R-:W-:Y:S05]  /*dc70*/  BSYNC B1 ;  /* 0x0000000000017941 */ /* 0x000fea0003800000 */
.L_x_425:
        /* <DEDUP_REMOVED lines=9> */
.L_x_428:
[----:B------:R-:W-:Y:S05]  /*dd10*/  BSYNC B1 ;  /* 0x0000000000017941 */ /* 0x000fea0003800000 */
.L_x_427:
[----:B0----5:R-:W-:Y:S01]  /*dd20*/  HADD2.F32 R21, -RZ, R216.H0_H0 ;  /* 0x200000d8ff157230 */ /* 0x021fe20000004100 */
[----:B------:R-:W-:Y:S01]  /*dd30*/  ISETP.GT.AND P2, PT, R3, 0xd0, PT ;  /* 0x000000d00300780c */ /* 0x000fe20003f44270 */
[----:B------:R-:W-:Y:S01]  /*dd40*/  BSSY B1, `(.L_x_429) ;  /* 0x000000a000017945 */ /* 0x000fe20003800000 */
[----:B------:R-:W-:Y:S02]  /*dd50*/  LOP3.LUT R17, R17, 0xffffffef, RZ, 0xc0, !PT ;  /* 0xffffffef11117812 */ /* 0x000fe400078ec0ff */
[----:B------:R-:W-:-:S04]  /*dd60*/  FMUL R20, R21, R16 ;  /* 0x0000001015147220 */ /* 0x000fc80000400000 */
[----:B------:R-:W-:-:S05]  /*dd70*/  FFMA R20, R127, R2, R20 ;  /* 0x000000027f147223 */ /* 0x000fca0000000014 */
[----:B------:R-:W-:Y:S02]  /*dd80*/  F2FP.F16.F32.PACK_AB R20, RZ, R20 ;  /* 0x00000014ff14723e */ /* 0x000fe400000000ff */
[----:B------:R-:W-:-:S03]  /*dd90*/  @P2 LOP3.LUT R17, R17, 0x10, RZ, 0xfc, !PT ;  /* 0x0000001011112812 */ /* 0x000fc600078efcff */
[----:B------:R0:W-:Y:S01]  /*dda0*/  @P0 STG.E.U16 desc[UR36][R6.64+0x192], R20 ;  /* 0x0001921406000986 */ /* 0x0001e2000c101524 */
[----:B------:R-:W-:-:S13]  /*ddb0*/  ISETP.GT.AND P0, PT, R0, RZ, P2 ;  /* 0x000000ff0000720c */ /* 0x000fda0001704270 */
[----:B0-----:R-:W-:Y:S05]  /*ddc0*/  @!P0 BRA `(.L_x_430) ;  /* 0x0000000000048947 */ /* 0x001fea0003800000 */
[----:B------:R0:W5:Y:S02]  /*ddd0*/  LDG.E.LTC128B.U16 R216, desc[UR36][R14.64+0x1a0] ;  /* 0x0001a0240ed87981 */ /* 0x000164000c1e1520 */
.L_x_430:
[----:B------:R-:W-:Y:S05]  /*dde0*/  BSYNC B1 ;  /* 0x0000000000017941 */ /* 0x000fea0003800000 */
.L_x_429:
[----:B-----5:R-:W-:Y:S01]  /*ddf0*/  HADD2.F32 R21, -RZ, R216.H0_H0 ;  /* 0x200000d8ff157230 */ /* 0x020fe20000004100 */
        /* <DEDUP_REMOVED lines=8> */
[----:B------:R-:W-:-:S05]  /*de80*/  IADD3 R20, P0, R233, R18, RZ ;  /* 0x00000012e9147210 */ /* 0x000fca0007f1e0ff */
[----:B-1----:R-:W-:Y:S01]  /*de90*/  IMAD.X R21, R232, 0x1, R19, P0 ;  /* 0x00000001e8157824 */ /* 0x002fe200000e0613 */
[----:B------:R-:W-:-:S13]  /*dea0*/  ISETP.GT.AND P0, PT, R0, RZ, P1 ;  /* 0x000000ff0000720c */ /* 0x000fda0000f04270 */
[----:B------:R-:W-:Y:S05]  /*deb0*/  @!P0 BRA `(.L_x_432) ;  /* 0x0000000000048947 */ /* 0x000fea0003800000 */
[----:B------:R1:W5:Y:S02]  /*dec0*/  LDG.E.LTC128B.U16 R216, desc[UR36][R14.64+0x1a2] ;  /* 0x0001a2240ed87981 */ /* 0x000364000c1e1520 */
.L_x_432:
[----:B------:R-:W-:Y:S05]  /*ded0*/  BSYNC B1 ;  /* 0x0000000000017941 */ /* 0x000fea0003800000 */
.L_x_431:
[----:B-----5:R-:W-:Y:S01]  /*dee0*/  HADD2.F32 R121, -RZ, R216.H0_H0 ;  /* 0x200000d8ff797230 */ /* 0x020fe20000004100 */
[----:B------:R-:W-:Y:S04]  /*def0*/  BSSY B1, `(.L_x_433) ;  /* 0x0000008000017945 */ /* 0x000fe80003800000 */
[----:B------:R-:W-:-:S04]  /*df00*/  FMUL R120, R121, R16 ;  /* 0x0000001079787220 */ /* 0x000fc80000400000 */
[----:B------:R-:W-:-:S05]  /*df10*/  FFMA R120, R129, R2, R120 ;  /* 0x0000000281787223 */ /* 0x000fca0000000078 */
[----:B------:R-:W-:-:S05]  /*df20*/  F2FP.F16.F32.PACK_AB R120, RZ, R120 ;  /* 0x00000078ff78723e */ /* 0x000fca00000000ff */
[----:B------:R0:W-:Y:S01]  /*df30*/  @P0 STG.E.U16 desc[UR36][R4.64+0x1a2], R120 ;  /* 0x0001a27804000986 */ /* 0x0001e2000c101524 */
[----:B------:R-:W-:-:S13]  /*df40*/  ISETP.GT.AND P0, PT, R0, 0x8, P2 ;  /* 0x000000080000780c */ /* 0x000fda0001704270 */
[----:B0-----:R-:W-:Y:S05]  /*df50*/  @!P0 BRA `(.L_x_434) ;  /* 0x0000000000048947 */ /* 0x001fea0003800000 */
[----:B------:R0:W5:Y:S02]  /*df60*/  LDG.E.LTC128B.U16 R216, desc[UR36][R12.64+0x1a0] ;  /* 0x0001a0240cd87981 */ /* 0x000164000c1e1520 */
.L_x_434:
[----:B------:R-:W-:Y:S05]  /*df70*/  BSYNC B1 ;  /* 0x0000000000017941 */ /* 0x000fea0003800000 */
.L_x_433:
        /* <DEDUP_REMOVED lines=9> */
.L_x_436:
[----:B------:R-:W-:Y:S05]  /*e010*/  BSYNC B1 ;  /* 0x0000000000017941 */ /* 0x000fea0003800000 */
.L_x_435:
        /* <DEDUP_REMOVED lines=12> */
.L_x_438:
[----:B------:R-:W-:Y:S05]  /*e0e0*/  BSYNC B1 ;  /* 0x0000000000017941 */ /* 0x000fea0003800000 */
.L_x_437:
        /* <DEDUP_REMOVED lines=12> */
.L_x_440:
[----:B------:R-:W-:Y:S05]  /*e1b0*/  BSYNC B1 ;  /* 0x0000000000017941 */ /* 0x000fea0003800000 */
.L_x_439:
        /* <DEDUP_REMOVED lines=9> */
.L_x_442:
[----:B------:R-:W-:Y:S05]  /*e250*/  BSYNC B1 ;  /* 0x0000000000017941 */ /* 0x000fea0003800000 */
.L_x_441:
        /* <DEDUP_REMOVED lines=9> */
.L_x_444:
[----:B------:R-:W-:Y:S05]  /*e2f0*/  BSYNC B1 ;  /* 0x0000000000017941 */ /* 0x000fea0003800000 */
.L_x_443:
        /* <DEDUP_REMOVED lines=12> */
.L_x_446:
[----:B------:R-:W-:Y:S05]  /*e3c0*/  BSYNC B1 ;  /* 0x0000000000017941 */ /* 0x000fea0003800000 */
.L_x_445:
        /* <DEDUP_REMOVED lines=12> */
.L_x_448:
[----:B------:R-:W-:Y:S05]  /*e490*/  BSYNC B1 ;  /* 0x0000000000017941 */ /* 0x000fea0003800000 */
.L_x_447:
        /* <DEDUP_REMOVED lines=9> */
.L_x_450:
[----:B------:R-:W-:Y:S05]  /*e530*/  BSYNC B1 ;  /* 0x0000000000017941 */ /* 0x000fea0003800000 */
.L_x_449:
        /* <DEDUP_REMOVED lines=9> */
.L_x_452:
[----:B------:R-:W-:Y:S05]  /*e5d0*/  BSYNC B1 ;  /* 0x0000000000017941 */ /* 0x000fea0003800000 */
.L_x_451:
        /* <DEDUP_REMOVED lines=12> */
.L_x_454:
[----:B------:R-:W-:Y:S05]  /*e6a0*/  BSYNC B1 ;  /* 0x0000000000017941 */ /* 0x000fea0003800000 */
.L_x_453:
        /* <DEDUP_REMOVED lines=12> */
.L_x_456:
[----:B------:R-:W-:Y:S05]  /*e770*/  BSYNC B1 ;  /* 0x0000000000017941 */ /* 0x000fea0003800000 */
.L_x_455:
        /* <DEDUP_REMOVED lines=9> */
.L_x_458:
[----:B------:R-:W-:Y:S05]  /*e810*/  BSYNC B1 ;  /* 0x0000000000017941 */ /* 0x000fea0003800000 */
.L_x_457:
        /* <DEDUP_REMOVED lines=9> */
.L_x_460:
[----:B------:R-:W-:Y:S05]  /*e8b0*/  BSYNC B1 ;  /* 0x0000000000017941 */ /* 0x000fea0003800000 */
.L_x_459:
        /* <DEDUP_REMOVED lines=12> */
.L_x_462:
[----:B------:R-:W-:Y:S05]  /*e980*/  BSYNC B1 ;  /* 0x0000000000017941 */ /* 0x000fea0003800000 */
.L_x_461:
        /* <DEDUP_REMOVED lines=12> */
.L_x_464:
[----:B------:R-:W-:Y:S05]  /*ea50*/  BSYNC B1 ;  /* 0x0000000000017941 */ /* 0x000fea0003800000 */
.L_x_463:
        /* <DEDUP_REMOVED lines=9> */
.L_x_466:
[----:B------:R-:W-:Y:S05]  /*eaf0*/  BSYNC B1 ;  /* 0x0000000000017941 */ /* 0x000fea0003800000 */
.L_x_465:
        /* <DEDUP_REMOVED lines=9> */
.L_x_468:
[----:B------:R-:W-:Y:S05]  /*eb90*/  BSYNC B1 ;  /* 0x0000000000017941 */ /* 0x000fea0003800000 */
.L_x_467:
        /* <DEDUP_REMOVED lines=12> */
.L_x_470:
[----:B------:R-:W-:Y:S05]  /*ec60*/  BSYNC B1 ;  /* 0x0000000000017941 */ /* 0x000fea0003800000 */
.L_x_469:
        /* <DEDUP_REMOVED lines=12> */
.L_x_472:
[----:B------:R-:W-:Y:S05]  /*ed30*/  BSYNC B1 ;  /* 0x0000000000017941 */ /* 0x000fea0003800000 */
.L_x_471:
        /* <DEDUP_REMOVED lines=9> */
.L_x_474:
[----:B------:R-:W-:Y:S05]  /*edd0*/  BSYNC B1 ;  /* 0x0000000000017941 */ /* 0x000fea0003800000 */
.L_x_473:
        /* <DEDUP_REMOVED lines=9> */
.L_x_476:
[----:B------:R-:W-:Y:S05]  /*ee70*/  BSYNC B1 ;  /* 0x0000000000017941 */ /* 0x000fea0003800000 */
.L_x_475:
        /* <DEDUP_REMOVED lines=12> */
.L_x_478:
[----:B------:R-:W-:Y:S05]  /*ef40*/  BSYNC B1 ;  /* 0x0000000000017941 */ /* 0x000fea0003800000 */
.L_x_477:
        /* <DEDUP_REMOVED lines=12> */
.L_x_480:
[----:B------:R-:W-:Y:S05]  /*f010*/  BSYNC B1 ;  /* 0x0000000000017941 */ /* 0x000fea0003800000 */
.L_x_479:
        /* <DEDUP_REMOVED lines=9> */
.L_x_482:
[----:B------:R-:W-:Y:S05]  /*f0b0*/  BSYNC B1 ;  /* 0x0000000000017941 */ /* 0x000fea0003800000 */
.L_x_481:
        /* <DEDUP_REMOVED lines=9> */
.L_x_484:
[----:B------:R-:W-:Y:S05]  /*f150*/  BSYNC B1 ;  /* 0x0000000000017941 */ /* 0x000fea0003800000 */
.L_x_483:
[----:B-----5:R-:W-:Y:S01]  /*f160*/  HADD2.F32 R121, -RZ, R216.H0_H0 ;  /* 0x200000d8ff797230 */ /* 0x020fe20000004100 */
[----:B------:R-:W-:Y:S01]  /*f170*/  ISETP.GT.AND P2, PT, R3, 0x108, PT ;  /* 0x000001080300780c */ /* 0x000fe20003f44270 */
[----:B------:R-:W-:Y:S03]  /*f180*/  BSSY B1, `(.L_x_485) ;  /* 0x0000009000017945 */ /* 0x000fe60003800000 */
[----:B------:R-:W-:-:S04]  /*f190*/  FMUL R120, R121, R16 ;  /* 0x0000001079787220 */ /* 0x000fc80000400000 */
[----:B------:R-:W-:-:S05]  /*f1a0*/  FFMA R120, R155, R2, R120 ;  /* 0x000000029b787223 */ /* 0x000fca0000000078 */
[----:B------:R-:W-:-:S05]  /*f1b0*/  F2FP.F16.F32.PACK_AB R120, RZ, R120 ;  /* 0x00000078ff78723e */ /* 0x000fca00000000ff */
[----:B------:R1:W-:Y:S01]  /*f1c0*/  @P0 STG.E.U16 desc[UR36][R6.64+0x202], R120 ;  /* 0x0002027806000986 */ /* 0x0003e2000c101524 */
[----:B------:R-:W-:Y:S02]  /*f1d0*/  ISETP.GT.AND P0, PT, R0, RZ, P2 ;  /* 0x000000ff0000720c */ /* 0x000fe40001704270 */
[----:B-1----:R-:W-:-:S11]  /*f1e0*/  P2R R120, PR, RZ, 0x4 ;  /* 0x00000004ff787803 */ /* 0x002fd60000000000 */
[----:B------:R-:W-:Y:S05]  /*f1f0*/  @!P0 BRA `(.L_x_486) ;  /* 0x0000000000048947 */ /* 0x000fea0003800000 */
[----:B------:R1:W5:Y:S02]  /*f200*/  LDG.E.LTC128B.U16 R216, desc[UR36][R14.64+0x210] ;  /* 0x000210240ed87981 */ /* 0x000364000c1e1520 */
.L_x_486:
[----:B------:R-:W-:Y:S05]  /*f210*/  BSYNC B1 ;  /* 0x0000000000017941 */ /* 0x000fea0003800000 */
.L_x_485:
        /* <DEDUP_REMOVED lines=8> */
[----:B0-----:R-:W-:-:S11]  /*f2a0*/  P2R R121, PR, RZ, 0x2 ;  /* 0x00000002ff797803 */ /* 0x001fd60000000000 */
[----:B------:R-:W-:Y:S05]  /*f2b0*/  @!P0 BRA `(.L_x_488) ;  /* 0x0000000000048947 */ /* 0x000fea0003800000 */
[----:B------:R0:W5:Y:S02]  /*f2c0*/  LDG.E.LTC128B.U16 R216, desc[UR36][R14.64+0x212] ;  /* 0x000212240ed87981 */ /* 0x000164000c1e1520 */
.L_x_488:
[----:B------:R-:W-:Y:S05]  /*f2d0*/  BSYNC B1 ;  /* 0x0000000000017941 */ /* 0x000fea0003800000 */
.L_x_487:
        /* <DEDUP_REMOVED lines=9> */
.L_x_490:
[----:B------:R-:W-:Y:S05]  /*f370*/  BSYNC B1 ;  /* 0x0000000000017941 */ /* 0x000fea0003800000 */
.L_x_489:
        /* <DEDUP_REMOVED lines=9> */
.L_x_492:
[----:B------:R-:W-:Y:S05]  /*f410*/  BSYNC B1 ;  /* 0x0000000000017941 */ /* 0x000fea0003800000 */
.L_x_491:
        /* <DEDUP_REMOVED lines=11> */
.L_x_494:
[----:B------:R-:W-:Y:S05]  /*f4d0*/  BSYNC B1 ;  /* 0x0000000000017941 */ /* 0x000fea0003800000 */
.L_x_493:
        /* <DEDUP_REMOVED lines=11> */
.L_x_496:
[----:B------:R-:W-:Y:S05]  /*f590*/  BSYNC B1 ;  /* 0x0000000000017941 */ /* 0x000fea0003800000 */
.L_x_495:
        /* <DEDUP_REMOVED lines=9> */
.L_x_498:
[----:B------:R-:W-:Y:S05]  /*f630*/  BSYNC B1 ;  /* 0x0000000000017941 */ /* 0x000fea0003800000 */
.L_x_497:
        /* <DEDUP_REMOVED lines=9> */
.L_x_500:
[----:B------:R-:W-:Y:S05]  /*f6d0*/  BSYNC B1 ;  /* 0x0000000000017941 */ /* 0x000fea0003800000 */
.L_x_499:
        /* <DEDUP_REMOVED lines=11> */
.L_x_502:
[----:B------:R-:W-:Y:S05]  /*f790*/  BSYNC B1 ;  /* 0x0000000000017941 */ /* 0x000fea0003800000 */
.L_x_501:
        /* <DEDUP_REMOVED lines=11> */
.L_x_504:
[----:B------:R-:W-:Y:S05]  /*f850*/  BSYNC B1 ;  /* 0x0000000000017941 */ /* 0x000fea0003800000 */
.L_x_503:
        /* <DEDUP_REMOVED lines=9> */
.L_x_506:
[----:B------:R-:W-:Y:S05]  /*f8f0*/  BSYNC B1 ;  /* 0x0000000000017941 */ /* 0x000fea0003800000 */
.L_x_505:
        /* <DEDUP_REMOVED lines=9> */
.L_x_508:
[----:B------:R-:W-:Y:S05]  /*f990*/  BSYNC B1 ;  /* 0x0000000000017941 */ /* 0x000fea0003800000 */
.L_x_507:
        /* <DEDUP_REMOVED lines=11> */
.L_x_510:
[----:B------:R-:W-:Y:S05]  /*fa50*/  BSYNC B1 ;  /* 0x0000000000017941 */ /* 0x000fea0003800000 */
.L_x_509:
        /* <DEDUP_REMOVED lines=11> */
.L_x_512:
[----:B------:R-:W-:Y:S05]  /*fb10*/  BSYNC B1 ;  /* 0x0000000000017941 */ /* 0x000fea0003800000 */
.L_x_511:
        /* <DEDUP_REMOVED lines=9> */
.L_x_514:
[----:B------:R-:W-:Y:S05]  /*fbb0*/  BSYNC B1 ;  /* 0x0000000000017941 */ /* 0x000fea0003800000 */
.L_x_513:
        /* <DEDUP_REMOVED lines=9> */
.L_x_516:
[----:B------:R-:W-:Y:S05]  /*fc50*/  BSYNC B1 ;  /* 0x0000000000017941 */ /* 0x000fea0003800000 */
.L_x_515:
        /* <DEDUP_REMOVED lines=11> */
.L_x_518:
[----:B------:R-:W-:Y:S05]  /*fd10*/  BSYNC B1 ;  /* 0x0000000000017941 */ /* 0x000fea0003800000 */
.L_x_517:
        /* <DEDUP_REMOVED lines=11> */
.L_x_520:
[----:B------:R-:W-:Y:S05]  /*fdd0*/  BSYNC B1 ;  /* 0x0000000000017941 */ /* 0x000fea0003800000 */
.L_x_519:
        /* <DEDUP_REMOVED lines=9> */
.L_x_522:
[----:B------:R-:W-:Y:S05]  /*fe70*/  BSYNC B1 ;  /* 0x0000000000017941 */ /* 0x000fea0003800000 */
.L_x_521:
        /* <DEDUP_REMOVED lines=9> */
.L_x_524:
[----:B------:R-:W-:Y:S05]  /*ff10*/  BSYNC B1 ;  /* 0x0000000000017941 */ /* 0x000fea0003800000 */
.L_x_523:
        /* <DEDUP_REMOVED lines=11> */
.L_x_526:
[----:B------:R-:W-:Y:S05]  /*ffd0*/  BSYNC B1 ;  /* 0x0000000000017941 */ /* 0x000fea0003800000 */
.L_x_525:
        /* <DEDUP_REMOVED lines=11> */
.L_x_528:
[----:B------:R-:W-:Y:S05]  /*10090*/  BSYNC B1 ;  /* 0x0000000000017941 */ /* 0x000fea0003800000 */
.L_x_527:
        /* <DEDUP_REMOVED lines=9> */
.L_x_530:
[----:B------:R-:W-:Y:S05]  /*10130*/  BSYNC B1 ;  /* 0x0000000000017941 */ /* 0x000fea0003800000 */
.L_x_529:
        /* <DEDUP_REMOVED lines=9> */
.L_x_532:
[----:B------:R-:W-:Y:S05]  /*101d0*/  BSYNC B1 ;  /* 0x0000000000017941 */ /* 0x000fea0003800000 */
.L_x_531:
        /* <DEDUP_REMOVED lines=11> */
.L_x_534:
[----:B------:R-:W-:Y:S05]  /*10290*/  BSYNC B1 ;  /* 0x0000000000017941 */ /* 0x000fea0003800000 */
.L_x_533:
        /* <DEDUP_REMOVED lines=11> */
.L_x_536:
[----:B------:R-:W-:Y:S05]  /*10350*/  BSYNC B1 ;  /* 0x0000000000017941 */ /* 0x000fea0003800000 */
.L_x_535:
        /* <DEDUP_REMOVED lines=9> */
.L_x_538:
[----:B------:R-:W-:Y:S05]  /*103f0*/  BSYNC B1 ;  /* 0x0000000000017941 */ /* 0x000fea0003800000 */
.L_x_537:
        /* <DEDUP_REMOVED lines=9> */
.L_x_540:
[----:B------:R-:W-:Y:S05]  /*10490*/  BSYNC B1 ;  /* 0x0000000000017941 */ /* 0x000fea0003800000 */
.L_x_539:
        /* <DEDUP_REMOVED lines=11> */
.L_x_542:
[----:B------:R-:W-:Y:S05]  /*10550*/  BSYNC B1 ;  /* 0x0000000000017941 */ /* 0x000fea0003800000 */
.L_x_541:
        /* <DEDUP_REMOVED lines=11> */
.L_x_544:
[----:B------:R-:W-:Y:S05]  /*10610*/  BSYNC B1 ;  /* 0x0000000000017941 */ /* 0x000fea0003800000 */
.L_x_543:
        /* <DEDUP_REMOVED lines=9> */
.L_x_546:
[----:B------:R-:W-:Y:S05]  /*106b0*/  BSYNC B1 ;  /* 0x0000000000017941 */ /* 0x000fea0003800000 */
.L_x_545:
        /* <DEDUP_REMOVED lines=9> */
.L_x_548:
[----:B------:R-:W-:Y:S05]  /*10750*/  BSYNC B1 ;  /* 0x0000000000017941 */ /* 0x000fea0003800000 */
.L_x_547:
        /* <DEDUP_REMOVED lines=11> */
.L_x_550:
[----:B------:R-:W-:Y:S05]  /*10810*/  BSYNC B1 ;  /* 0x0000000000017941 */ /* 0x000fea0003800000 */
.L_x_549:
[----:B-----5:R-:W-:Y:S01]  /*10820*/  HADD2.F32 R137, -RZ, R216.H0_H0 ;  /* 0x200000d8ff897230 */ /* 0x020fe20000004100 */
[----:B------:R-:W-:Y:S01]  /*10830*/  ISETP.GT.AND P1, PT, R3, 0x149, PT ;  /* 0x000001490300780c */ /* 0x000fe20003f24270 */
[----:B------:R-:W-:Y:S03]  /*10840*/  BSSY B1, `(.L_x_551) ;  /* 0x0000009000017945 */ /* 0x000fe60003800000 */
[----:B------:R-:W-:Y:S01]  /*10850*/  FMUL R137, R137, R16 ;  /* 0x0000001089897220 */ /* 0x000fe20000400000 */
[----:B------:R-:W-:-:S03]  /*10860*/  P2R R139, PR, RZ, 0x2 ;  /* 0x00000002ff8b7803 */ /* 0x000fc60000000000 */
[----:B------:R-:W-:-:S05]  /*10870*/  FFMA R137, R188, R2, R137 ;  /* 0x00000002bc897223 */ /* 0x000fca0000000089 */
[----:B------:R-:W-:-:S05]  /*10880*/  F2FP.F16.F32.PACK_AB R137, RZ, R137 ;  /* 0x00000089ff89723e */ /* 0x000fca00000000ff */
[----:B------:R0:W-:Y:S01]  /*10890*/  @P0 STG.E.U16 desc[UR36][R4.64+0x290], R137 ;  /* 0x0002908904000986 */ /* 0x0001e2000c101524 */
[----:B------:R-:W-:-:S13]  /*108a0*/  ISETP.GT.AND P0, PT, R0, RZ, P1 ;  /* 0x000000ff0000720c */ /* 0x000fda0000f04270 */
[----:B0-----:R-:W-:Y:S05]  /*108b0*/  @!P0 BRA `(.L_x_552) ;  /* 0x0000000000048947 */ /* 0x001fea0003800000 */
[----:B------:R0:W5:Y:S02]  /*108c0*/  LDG.E.LTC128B.U16 R216, desc[UR36][R14.64+0x292] ;  /* 0x000292240ed87981 */ /* 0x000164000c1e1520 */
.L_x_552:
[----:B------:R-:W-:Y:S05]  /*108d0*/  BSYNC B1 ;  /* 0x0000000000017941 */ /* 0x000fea0003800000 */
.L_x_551:
        /* <DEDUP_REMOVED lines=9> */
.L_x_554:
[----:B------:R-:W-:Y:S05]  /*10970*/  BSYNC B1 ;  /* 0x0000000000017941 */ /* 0x000fea0003800000 */
.L_x_553:
        /* <DEDUP_REMOVED lines=9> */
.L_x_556:
[----:B------:R-:W-:Y:S05]  /*10a10*/  BSYNC B1 ;  /* 0x0000000000017941 */ /* 0x000fea0003800000 */
.L_x_555:
        /* <DEDUP_REMOVED lines=11> */
.L_x_558:
[----:B------:R-:W-:Y:S05]  /*10ad0*/  BSYNC B1 ;  /* 0x0000000000017941 */ /* 0x000fea0003800000 */
.L_x_557:
        /* <DEDUP_REMOVED lines=11> */
.L_x_560:
[----:B------:R-:W-:Y:S05]  /*10b90*/  BSYNC B1 ;  /* 0x0000000000017941 */ /* 0x000fea0003800000 */
.L_x_559:
        /* <DEDUP_REMOVED lines=9> */
.L_x_562:
[----:B------:R-:W-:Y:S05]  /*10c30*/  BSYNC B1 ;  /* 0x0000000000017941 */ /* 0x000fea0003800000 */
.L_x_561:
        /* <DEDUP_REMOVED lines=9> */
.L_x_564:
[----:B------:R-:W-:Y:S05]  /*10cd0*/  BSYNC B1 ;  /* 0x0000000000017941 */ /* 0x000fea0003800000 */
.L_x_563:
        /* <DEDUP_REMOVED lines=11> */
.L_x_566:
[----:B------:R-:W-:Y:S05]  /*10d90*/  BSYNC B1 ;  /* 0x0000000000017941 */ /* 0x000fea0003800000 */
.L_x_565:
        /* <DEDUP_REMOVED lines=11> */
.L_x_568:
[----:B------:R-:W-:Y:S05]  /*10e50*/  BSYNC B1 ;  /* 0x0000000000017941 */ /* 0x000fea0003800000 */
.L_x_567:
        /* <DEDUP_REMOVED lines=9> */
.L_x_570:
[----:B------:R-:W-:Y:S05]  /*10ef0*/  BSYNC B1 ;  /* 0x0000000000017941 */ /* 0x000fea0003800000 */
.L_x_569:
        /* <DEDUP_REMOVED lines=9> */
.L_x_572:
[----:B------:R-:W-:Y:S05]  /*10f90*/  BSYNC B1 ;  /* 0x0000000000017941 */ /* 0x000fea0003800000 */
.L_x_571:
        /* <DEDUP_REMOVED lines=11> */
.L_x_574:
[----:B------:R-:W-:Y:S05]  /*11050*/  BSYNC B1 ;  /* 0x0000000000017941 */ /* 0x000fea0003800000 */
.L_x_573:
        /* <DEDUP_REMOVED lines=11> */
.L_x_576:
[----:B------:R-:W-:Y:S05]  /*11110*/  BSYNC B1 ;  /* 0x0000000000017941 */ /* 0x000fea0003800000 */
.L_x_575:
        /* <DEDUP_REMOVED lines=9> */
.L_x_578:
[----:B------:R-:W-:Y:S05]  /*111b0*/  BSYNC B1 ;  /* 0x0000000000017941 */ /* 0x000fea0003800000 */
.L_x_577:
        /* <DEDUP_REMOVED lines=9> */
.L_x_580:
[----:B------:R-:W-:Y:S05]  /*11250*/  BSYNC B1 ;  /* 0x0000000000017941 */ /* 0x000fea0003800000 */
.L_x_579:
[----:B-----5:R-:W-:Y:S01]  /*11260*/  HADD2.F32 R137, -RZ, R216.H0_H0 ;  /* 0x200000d8ff897230 */ /* 0x020fe20000004100 */
[----:B------:R-:W-:Y:S01]  /*11270*/  ISETP.GT.AND P6, PT, R3, 0x168, PT ;  /* 0x000001680300780c */ /* 0x000fe20003fc4270 */
[----:B------:R-:W-:Y:S03]  /*11280*/  BSSY B1, `(.L_x_581) ;  /* 0x0000008000017945 */ /* 0x000fe60003800000 */
[----:B------:R-:W-:-:S04]  /*11290*/  FMUL R138, R137, R16 ;  /* 0x00000010898a7220 */ /* 0x000fc80000400000 */
[----:B------:R-:W-:-:S05]  /*112a0*/  FFMA R138, R203, R2, R138 ;  /* 0x00000002cb8a7223 */ /* 0x000fca000000008a */
[----:B------:R-:W-:-:S05]  /*112b0*/  F2FP.F16.F32.PACK_AB R138, RZ, R138 ;  /* 0x0000008aff8a723e */ /* 0x000fca00000000ff */
[----:B------:R0:W-:Y:S01]  /*112c0*/  @P0 STG.E.U16 desc[UR36][R6.64+0x2c2], R138 ;  /* 0x0002c28a06000986 */ /* 0x0001e2000c101524 */
[----:B------:R-:W-:-:S13]  /*112d0*/  ISETP.GT.AND P0, PT, R0, RZ, P6 ;  /* 0x000000ff0000720c */ /* 0x000fda0003704270 */
[----:B0-----:R-:W-:Y:S05]  /*112e0*/  @!P0 BRA `(.L_x_582) ;  /* 0x0000000000048947 */ /* 0x001fea0003800000 */
[----:B------:R0:W5:Y:S02]  /*112f0*/  LDG.E.LTC128B.U16 R216, desc[UR36][R14.64+0x2d0] ;  /* 0x0002d0240ed87981 */ /* 0x000164000c1e1520 */
.L_x_582:
[----:B------:R-:W-:Y:S05]  /*11300*/  BSYNC B1 ;  /* 0x0000000000017941 */ /* 0x000fea0003800000 */
.L_x_581:
        /* <DEDUP_REMOVED lines=10> */
.L_x_584:
[----:B------:R-:W-:Y:S05]  /*113b0*/  BSYNC B1 ;  /* 0x0000000000017941 */ /* 0x000fea0003800000 */
.L_x_583:
        /* <DEDUP_REMOVED lines=9> */
.L_x_586:
[----:B------:R-:W-:Y:S05]  /*11450*/  BSYNC B1 ;  /* 0x0000000000017941 */ /* 0x000fea0003800000 */
.L_x_585:
        /* <DEDUP_REMOVED lines=9> */
.L_x_588:
[----:B------:R-:W-:Y:S05]  /*114f0*/  BSYNC B1 ;  /* 0x0000000000017941 */ /* 0x000fea0003800000 */
.L_x_587:
        /* <DEDUP_REMOVED lines=10> */
.L_x_590:
[----:B------:R-:W-:Y:S05]  /*115a0*/  BSYNC B1 ;  /* 0x0000000000017941 */ /* 0x000fea0003800000 */
.L_x_589:
        /* <DEDUP_REMOVED lines=10> */
.L_x_592:
[----:B------:R-:W-:Y:S05]  /*11650*/  BSYNC B1 ;  /* 0x0000000000017941 */ /* 0x000fea0003800000 */
.L_x_591:
        /* <DEDUP_REMOVED lines=9> */
.L_x_594:
[----:B------:R-:W-:Y:S05]  /*116f0*/  BSYNC B1 ;  /* 0x0000000000017941 */ /* 0x000fea0003800000 */
.L_x_593:
        /* <DEDUP_REMOVED lines=9> */
.L_x_596:
[----:B------:R-:W-:Y:S05]  /*11790*/  BSYNC B1 ;  /* 0x0000000000017941 */ /* 0x000fea0003800000 */
.L_x_595:
        /* <DEDUP_REMOVED lines=10> */
.L_x_598:
[----:B------:R-:W-:Y:S05]  /*11840*/  BSYNC B1 ;  /* 0x0000000000017941 */ /* 0x000fea0003800000 */
.L_x_597:
[----:B-----5:R-:W-:Y:S01]  /*11850*/  HADD2.F32 R137, -RZ, R216.H0_H0 ;  /* 0x200000d8ff897230 */ /* 0x020fe20000004100 */
[----:B------:R-:W-:Y:S04]  /*11860*/  BSSY B1, `(.L_x_599) ;  /* 0x0000009000017945 */ /* 0x000fe80003800000 */
[----:B------:R-:W-:-:S04]  /*11870*/  FMUL R137, R137, R16 ;  /* 0x0000001089897220 */ /* 0x000fc80000400000 */
[----:B------:R-:W-:-:S05]  /*11880*/  FFMA R137, R212, R2, R137 ;  /* 0x00000002d4897223 */ /* 0x000fca0000000089 */
[----:B------:R-:W-:-:S05]  /*11890*/  F2FP.F16.F32.PACK_AB R137, RZ, R137 ;  /* 0x00000089ff89723e */ /* 0x000fca00000000ff */
[----:B------:R0:W-:Y:S01]  /*118a0*/  @P0 STG.E.U16 desc[UR36][R4.64+0x2f0], R137 ;  /* 0x0002f08904000986 */ /* 0x0001e2000c101524 */
[----:B------:R-:W-:-:S04]  /*118b0*/  ISETP.GT.AND P0, PT, R3, 0x179, PT ;  /* 0x000001790300780c */ /* 0x000fc80003f04270 */
[----:B------:R-:W-:-:S13]  /*118c0*/  ISETP.GT.AND P5, PT, R0, RZ, P0 ;  /* 0x000000ff0000720c */ /* 0x000fda00007a4270 */
[----:B0-----:R-:W-:Y:S05]  /*118d0*/  @!P5 BRA `(.L_x_600) ;  /* 0x000000000004d947 */ /* 0x001fea0003800000 */
[----:B------:R0:W5:Y:S02]  /*118e0*/  LDG.E.LTC128B.U16 R216, desc[UR36][R14.64+0x2f2] ;  /* 0x0002f2240ed87981 */ /* 0x000164000c1e1520 */
.L_x_600:
[----:B------:R-:W-:Y:S05]  /*118f0*/  BSYNC B1 ;  /* 0x0000000000017941 */ /* 0x000fea0003800000 */
.L_x_599:
[----:B-----5:R-:W-:Y:S01]  /*11900*/  HADD2.F32 R3, -RZ, R216.H0_H0 ;  /* 0x200000d8ff037230 */ /* 0x020fe20000004100 */
[----:B------:R-:W-:Y:S04]  /*11910*/  BSSY B1, `(.L_x_601) ;  /* 0x0000008000017945 */ /* 0x000fe80003800000 */
[----:B0123--:R-:W-:-:S04]  /*11920*/  FMUL R14, R3, R16 ;  /* 0x00000010030e7220 */ /* 0x00ffc80000400000 */
[----:B------:R-:W-:-:S05]  /*11930*/  FFMA R14, R213, R2, R14 ;  /* 0x00000002d50e7223 */ /* 0x000fca000000000e */
[----:B------:R-:W-:-:S05]  /*11940*/  F2FP.F16.F32.PACK_AB R14, RZ, R14 ;  /* 0x0000000eff0e723e */ /* 0x000fca00000000ff */
[----:B------:R0:W-:Y:S01]  /*11950*/  @P5 STG.E.U16 desc[UR36][R4.64+0x2f2], R14 ;  /* 0x0002f20e04005986 */ /* 0x0001e2000c101524 */
[----:B------:R-:W-:-:S13]  /*11960*/  ISETP.GT.AND P5, PT, R0, 0x8, P1 ;  /* 0x000000080000780c */ /* 0x000fda0000fa4270 */
[----:B0-----:R-:W-:Y:S05]  /*11970*/  @!P5 BRA `(.L_x_602) ;  /* 0x000000000004d947 */ /* 0x001fea0003800000 */
[----:B------:R0:W5:Y:S02]  /*11980*/  LDG.E.LTC128B.U16 R216, desc[UR36][R12.64+0x2f0] ;  /* 0x0002f0240cd87981 */ /* 0x000164000c1e1520 */
.L_x_602:
[----:B------:R-:W-:Y:S05]  /*11990*/  BSYNC B1 ;  /* 0x0000000000017941 */ /* 0x000fea0003800000 */
.L_x_601:
[----:B-----5:R-:W-:Y:S01]  /*119a0*/  HADD2.F32 R3, -RZ, R216.H0_H0 ;  /* 0x200000d8ff037230 */ /* 0x020fe20000004100 */
[----:B------:R-:W-:Y:S01]  /*119b0*/  BSSY B1, `(.L_x_603) ;  /* 0x000000a000017945 */ /* 0x000fe20003800000 */
[----:B------:R-:W-:Y:S02]  /*119c0*/  @P5 IMAD.MOV.U32 R4, RZ, RZ, R6 ;  /* 0x000000ffff045224 */ /* 0x000fe400078e0006 */
[----:B------:R-:W-:Y:S02]  /*119d0*/  @P5 IMAD.MOV.U32 R5, RZ, RZ, R7 ;  /* 0x000000ffff055224 */ /* 0x000fe400078e0007 */
[----:B------:R-:W-:-:S04]  /*119e0*/  FMUL R3, R3, R16 ;  /* 0x0000001003037220 */ /* 0x000fc80000400000 */
[----:B------:R-:W-:-:S05]  /*119f0*/  FFMA R3, R214, R2, R3 ;  /* 0x00000002d6037223 */ /* 0x000fca0000000003 */
[----:B------:R-:W-:-:S05]  /*11a00*/  F2FP.F16.F32.PACK_AB R3, RZ, R3 ;  /* 0x00000003ff03723e */ /* 0x000fca00000000ff */
[----:B------:R1:W-:Y:S01]  /*11a10*/  @P5 STG.E.U16 desc[UR36][R4.64+0x2f0], R3 ;  /* 0x0002f00304005986 */ /* 0x0003e2000c101524 */
[----:B------:R-:W-:-:S13]  /*11a20*/  ISETP.GT.AND P5, PT, R0, 0x8, P0 ;  /* 0x000000080000780c */ /* 0x000fda00007a4270 */
[----:B-1----:R-:W-:Y:S05]  /*11a30*/  @!P5 BRA `(.L_x_604) ;  /* 0x000000000004d947 */ /* 0x002fea0003800000 */
[----:B------:R1:W5:Y:S02]  /*11a40*/  LDG.E.LTC128B.U16 R216, desc[UR36][R12.64+0x2f2] ;  /* 0x0002f2240cd87981 */ /* 0x000364000c1e1520 */
.L_x_604:
[----:B------:R-:W-:Y:S05]  /*11a50*/  BSYNC B1 ;  /* 0x0000000000017941 */ /* 0x000fea0003800000 */
.L_x_603:
[----:B-----5:R-:W-:Y:S01]  /*11a60*/  HADD2.F32 R3, -RZ, R216.H0_H0 ;  /* 0x200000d8ff037230 */ /* 0x020fe20000004100 */
[----:B------:R-:W-:Y:S04]  /*11a70*/  BSSY B1, `(.L_x_605) ;  /* 0x0000009000017945 */ /* 0x000fe80003800000 */
[----:B------:R-:W-:-:S04]  /*11a80*/  FMUL R4, R3, R16 ;  /* 0x0000001003047220 */ /* 0x000fc80000400000 */
[----:B------:R-:W-:-:S05]  /*11a90*/  FFMA R4, R215, R2, R4 ;  /* 0x00000002d7047223 */ /* 0x000fca0000000004 */
[----:B------:R-:W-:-:S05]  /*11aa0*/  F2FP.F16.F32.PACK_AB R4, RZ, R4 ;  /* 0x00000004ff04723e */ /* 0x000fca00000000ff */
[----:B------:R2:W-:Y:S01]  /*11ab0*/  @P5 STG.E.U16 desc[UR36][R6.64+0x2f2], R4 ;  /* 0x0002f20406005986 */ /* 0x0005e2000c101524 */
[----:B------:R-:W-:-:S04]  /*11ac0*/  LOP3.LUT P5, RZ, R17, 0x1, RZ, 0xc0, !PT ;  /* 0x0000000111ff7812 */ /* 0x000fc800078ac0ff */
[----:B------:R-:W-:-:S13]  /*11ad0*/  ISETP.GT.AND P5, PT, R0, 0x80, P5 ;  /* 0x000000800000780c */ /* 0x000fda0002fa4270 */
[----:B--2---:R-:W-:Y:S05]  /*11ae0*/  @!P5 BRA `(.L_x_606) ;  /* 0x000000000004d947 */ /* 0x004fea0003800000 */
[----:B------:R2:W5:Y:S02]  /*11af0*/  LDG.E.LTC128B.U16 R216, desc[UR36][R10.64+0x180] ;  /* 0x000180240ad87981 */ /* 0x000564000c1e1520 */
.L_x_606:
[----:B------:R-:W-:Y:S05]  /*11b00*/  BSYNC B1 ;  /* 0x0000000000017941 */ /* 0x000fea0003800000 */
.L_x_605:
        /* <DEDUP_REMOVED lines=8> */
[----:B---3--:R-:W-:Y:S05]  /*11b90*/  @!P5 BRA `(.L_x_608) ;  /* 0x000000000004d947 */ /* 0x008fea0003800000 */
[----:B------:R3:W5:Y:S02]  /*11ba0*/  LDG.E.LTC128B.U16 R216, desc[UR36][R10.64+0x182] ;  /* 0x000182240ad87981 */ /* 0x000764000c1e1520 */
.L_x_608:
[----:B------:R-:W-:Y:S05]  /*11bb0*/  BSYNC B1 ;  /* 0x0000000000017941 */ /* 0x000fea0003800000 */
.L_x_607:
        /* <DEDUP_REMOVED lines=8> */
[----:B0-----:R-:W-:Y:S05]  /*11c40*/  @!P5 BRA `(.L_x_610) ;  /* 0x000000000004d947 */ /* 0x001fea0003800000 */
[----:B------:R0:W5:Y:S02]  /*11c50*/  LDG.E.LTC128B.U16 R216, desc[UR36][R8.64+0x180] ;  /* 0x0001802408d87981 */ /* 0x000164000c1e1520 */
.L_x_610:
[----:B------:R-:W-:Y:S05]  /*11c60*/  BSYNC B1 ;  /* 0x0000000000017941 */ /* 0x000fea0003800000 */
.L_x_609:
        /* <DEDUP_REMOVED lines=10> */
.L_x_612:
[----:B------:R-:W-:Y:S05]  /*11d10*/  BSYNC B1 ;  /* 0x0000000000017941 */ /* 0x000fea0003800000 */
.L_x_611:
        /* <DEDUP_REMOVED lines=10> */
.L_x_614:
[----:B------:R-:W-:Y:S05]  /*11dc0*/  BSYNC B1 ;  /* 0x0000000000017941 */ /* 0x000fea0003800000 */
.L_x_613:
        /* <DEDUP_REMOVED lines=10> */
.L_x_616:
[----:B------:R-:W-:Y:S05]  /*11e70*/  BSYNC B1 ;  /* 0x0000000000017941 */ /* 0x000fea0003800000 */
.L_x_615:
        /* <DEDUP_REMOVED lines=10> */
.L_x_618:
[----:B------:R-:W-:Y:S05]  /*11f20*/  BSYNC B1 ;  /* 0x0000000000017941 */ /* 0x000fea0003800000 */
.L_x_617:
        /* <DEDUP_REMOVED lines=10> */
.L_x_620:
[----:B------:R-:W-:Y:S05]  /*11fd0*/  BSYNC B1 ;  /* 0x0000000000017941 */ /* 0x000fea0003800000 */
.L_x_619:
        /* <DEDUP_REMOVED lines=10> */
.L_x_622:
[----:B------:R-:W-:Y:S05]  /*12080*/  BSYNC B1 ;  /* 0x0000000000017941 */ /* 0x000fea0003800000 */
.L_x_621:
        /* <DEDUP_REMOVED lines=10> */
.L_x_624:
[----:B------:R-:W-:Y:S05]  /*12130*/  BSYNC B1 ;  /* 0x0000000000017941 */ /* 0x000fea0003800000 */
.L_x_623:
        /* <DEDUP_REMOVED lines=10> */
.L_x_626:
[----:B------:R-:W-:Y:S05]  /*121e0*/  BSYNC B1 ;  /* 0x0000000000017941 */ /* 0x000fea0003800000 */
.L_x_625:
        /* <DEDUP_REMOVED lines=10> */
.L_x_628:
[----:B------:R-:W-:Y:S05]  /*12290*/  BSYNC B1 ;  /* 0x0000000000017941 */ /* 0x000fea0003800000 */
.L_x_627:
        /* <DEDUP_REMOVED lines=10> */
.L_x_630:
[----:B------:R-:W-:Y:S05]  /*12340*/  BSYNC B1 ;  /* 0x0000000000017941 */ /* 0x000fea0003800000 */
.L_x_629:
        /* <DEDUP_REMOVED lines=10> */
.L_x_632:
[----:B------:R-:W-:Y:S05]  /*123f0*/  BSYNC B1 ;  /* 0x0000000000017941 */ /* 0x000fea0003800000 */
.L_x_631:
        /* <DEDUP_REMOVED lines=10> */
.L_x_634:
[----:B------:R-:W-:Y:S05]  /*124a0*/  BSYNC B1 ;  /* 0x0000000000017941 */ /* 0x000fea0003800000 */
.L_x_633:
        /* <DEDUP_REMOVED lines=10> */
.L_x_636:
[----:B------:R-:W-:Y:S05]  /*12550*/  BSYNC B1 ;  /* 0x0000000000017941 */ /* 0x000fea0003800000 */
.L_x_635:
        /* <DEDUP_REMOVED lines=10> */
.L_x_638:
[----:B------:R-:W-:Y:S05]  /*12600*/  BSYNC B1 ;  /* 0x0000000000017941 */ /* 0x000fea0003800000 */
.L_x_637:
        /* <DEDUP_REMOVED lines=10> */
.L_x_640:
[----:B------:R-:W-:Y:S05]  /*126b0*/  BSYNC B1 ;  /* 0x0000000000017941 */ /* 0x000fea0003800000 */
.L_x_639:
        /* <DEDUP_REMOVED lines=10> */
.L_x_642:
[----:B------:R-:W-:Y:S05]  /*12760*/  BSYNC B1 ;  /* 0x0000000000017941 */ /* 0x000fea0003800000 */
.L_x_641:
        /* <DEDUP_REMOVED lines=10> */
.L_x_644:
[----:B------:R-:W-:Y:S05]  /*12810*/  BSYNC B1 ;  /* 0x0000000000017941 */ /* 0x000fea0003800000 */
.L_x_643:
        /* <DEDUP_REMOVED lines=10> */
.L_x_646:
[----:B------:R-:W-:Y:S05]  /*128c0*/  BSYNC B1 ;  /* 0x0000000000017941 */ /* 0x000fea0003800000 */
.L_x_645:
        /* <DEDUP_REMOVED lines=10> */
.L_x_648:
[----:B------:R-:W-:Y:S05]  /*12970*/  BSYNC B1 ;  /* 0x0000000000017941 */ /* 0x000fea0003800000 */
.L_x_647:
        /* <DEDUP_REMOVED lines=10> */
.L_x_650:
[----:B------:R-:W-:Y:S05]  /*12a20*/  BSYNC B1 ;  /* 0x0000000000017941 */ /* 0x000fea0003800000 */
.L_x_649:
        /* <DEDUP_REMOVED lines=10> */
.L_x_652:
[----:B------:R-:W-:Y:S05]  /*12ad0*/  BSYNC B1 ;  /* 0x0000000000017941 */ /* 0x000fea0003800000 */
.L_x_651:
        /* <DEDUP_REMOVED lines=10> */
.L_x_654:
[----:B------:R-:W-:Y:S05]  /*12b80*/  BSYNC B1 ;  /* 0x0000000000017941 */ /* 0x000fea0003800000 */
.L_x_653:
        /* <DEDUP_REMOVED lines=10> */
.L_x_656:
[----:B------:R-:W-:Y:S05]  /*12c30*/  BSYNC B1 ;  /* 0x0000000000017941 */ /* 0x000fea0003800000 */
.L_x_655:
        /* <DEDUP_REMOVED lines=10> */
.L_x_658:
[----:B------:R-:W-:Y:S05]  /*12ce0*/  BSYNC B1 ;  /* 0x0000000000017941 */ /* 0x000fea0003800000 */
.L_x_657:
        /* <DEDUP_REMOVED lines=10> */
.L_x_660:
[----:B------:R-:W-:Y:S05]  /*12d90*/  BSYNC B1 ;  /* 0x0000000000017941 */ /* 0x000fea0003800000 */
.L_x_659:
        /* <DEDUP_REMOVED lines=10> */
.L_x_662:
[----:B------:R-:W-:Y:S05]  /*12e40*/  BSYNC B1 ;  /* 0x0000000000017941 */ /* 0x000fea0003800000 */
.L_x_661:
        /* <DEDUP_REMOVED lines=10> */
.L_x_664:
[----:B------:R-:W-:Y:S05]  /*12ef0*/  BSYNC B1 ;  /* 0x0000000000017941 */ /* 0x000fea0003800000 */
.L_x_663:
        /* <DEDUP_REMOVED lines=10> */
.L_x_666:
[----:B------:R-:W-:Y:S05]  /*12fa0*/  BSYNC B1 ;  /* 0x0000000000017941 */ /* 0x000fea0003800000 */
.L_x_665:
        /* <DEDUP_REMOVED lines=10> */
.L_x_668:
[----:B------:R-:W-:Y:S05]  /*13050*/  BSYNC B1 ;  /* 0x0000000000017941 */ /* 0x000fea0003800000 */
.L_x_667:
        /* <DEDUP_REMOVED lines=10> */
.L_x_670:
[----:B------:R-:W-:Y:S05]  /*13100*/  BSYNC B1 ;  /* 0x0000000000017941 */ /* 0x000fea0003800000 */
.L_x_669:
        /* <DEDUP_REMOVED lines=10> */
.L_x_672:
[----:B------:R-:W-:Y:S05]  /*131b0*/  BSYNC B1 ;  /* 0x0000000000017941 */ /* 0x000fea0003800000 */
.L_x_671:
        /* <DEDUP_REMOVED lines=10> */
.L_x_674:
[----:B------:R-:W-:Y:S05]  /*13260*/  BSYNC B1 ;  /* 0x0000000000017941 */ /* 0x000fea0003800000 */
.L_x_673:
        /* <DEDUP_REMOVED lines=10> */
.L_x_676:
[----:B------:R-:W-:Y:S05]  /*13310*/  BSYNC B1 ;  /* 0x0000000000017941 */ /* 0x000fea0003800000 */
.L_x_675:
[----:B-----5:R-:W-:Y:S01]  /*13320*/  HADD2.F32 R3, -RZ, R216.H0_H0 ;  /* 0x200000d8ff037230 */ /* 0x020fe20000004100 */
[----:B------:R-:W-:Y:S04]  /*13330*/  BSSY B1, `(.L_x_677) ;  /* 0x0000009000017945 */ /* 0x000fe80003800000 */
[----:B------:R-:W-:-:S04]  /*13340*/  FMUL R4, R3, R16 ;  /* 0x0000001003047220 */ /* 0x000fc80000400000 */
[----:B------:R-:W-:-:S05]  /*13350*/  FFMA R4, R59, R2, R4 ;  /* 0x000000023b047223 */ /* 0x000fca0000000004 */
[----:B------:R-:W-:-:S05]  /*13360*/  F2FP.F16.F32.PACK_AB R4, RZ, R4 ;  /* 0x00000004ff04723e */ /* 0x000fca00000000ff */
[----:B------:R0:W-:Y:S01]  /*13370*/  @P5 STG.E.U16 desc[UR36][R20.64+0x202], R4 ;  /* 0x0002020414005986 */ /* 0x0001e2000c101524 */
[----:B------:R-:W-:-:S04]  /*13380*/  ISETP.NE.AND P5, PT, R120, RZ, PT ;  /* 0x000000ff7800720c */ /* 0x000fc80003fa5270 */
[----:B------:R-:W-:-:S13]  /*13390*/  ISETP.GT.AND P5, PT, R0, 0x80, P5 ;  /* 0x000000800000780c */ /* 0x000fda0002fa4270 */
[----:B0-----:R-:W-:Y:S05]  /*133a0*/  @!P5 BRA `(.L_x_678) ;  /* 0x000000000004d947 */ /* 0x001fea0003800000 */
[----:B------:R0:W5:Y:S02]  /*133b0*/  LDG.E.LTC128B.U16 R216, desc[UR36][R10.64+0x210] ;  /* 0x000210240ad87981 */ /* 0x000164000c1e1520 */
.L_x_678:
[----:B------:R-:W-:Y:S05]  /*133c0*/  BSYNC B1 ;  /* 0x0000000000017941 */ /* 0x000fea0003800000 */
.L_x_677:
        /* <DEDUP_REMOVED lines=10> */
.L_x_680:
[----:B------:R-:W-:Y:S05]  /*13470*/  BSYNC B1 ;  /* 0x0000000000017941 */ /* 0x000fea0003800000 */
.L_x_679:
        /* <DEDUP_REMOVED lines=10> */
.L_x_682:
[----:B------:R-:W-:Y:S05]  /*13520*/  BSYNC B1 ;  /* 0x0000000000017941 */ /* 0x000fea0003800000 */
.L_x_681:
        /* <DEDUP_REMOVED lines=10> */
.L_x_684:
[----:B------:R-:W-:Y:S05]  /*135d0*/  BSYNC B1 ;  /* 0x0000000000017941 */ /* 0x000fea0003800000 */
.L_x_683:
        /* <DEDUP_REMOVED lines=10> */
.L_x_686:
[----:B------:R-:W-:Y:S05]  /*13680*/  BSYNC B1 ;  /* 0x0000000000017941 */ /* 0x000fea0003800000 */
.L_x_685:
        /* <DEDUP_REMOVED lines=10> */
.L_x_688:
[----:B------:R-:W-:Y:S05]  /*13730*/  BSYNC B1 ;  /* 0x0000000000017941 */ /* 0x000fea0003800000 */
.L_x_687:
        /* <DEDUP_REMOVED lines=10> */
.L_x_690:
[----:B------:R-:W-:Y:S05]  /*137e0*/  BSYNC B1 ;  /* 0x0000000000017941 */ /* 0x000fea0003800000 */
.L_x_689:
        /* <DEDUP_REMOVED lines=10> */
.L_x_692:
[----:B------:R-:W-:Y:S05]  /*13890*/  BSYNC B1 ;  /* 0x0000000000017941 */ /* 0x000fea0003800000 */
.L_x_691:
        /* <DEDUP_REMOVED lines=10> */
.L_x_694:
[----:B------:R-:W-:Y:S05]  /*13940*/  BSYNC B1 ;  /* 0x0000000000017941 */ /* 0x000fea0003800000 */
.L_x_693:
        /* <DEDUP_REMOVED lines=10> */
.L_x_696:
[----:B------:R-:W-:Y:S05]  /*139f0*/  BSYNC B1 ;  /* 0x0000000000017941 */ /* 0x000fea0003800000 */
.L_x_695:
        /* <DEDUP_REMOVED lines=10> */
.L_x_698:
[----:B------:R-:W-:Y:S05]  /*13aa0*/  BSYNC B1 ;  /* 0x0000000000017941 */ /* 0x000fea0003800000 */
.L_x_697:
        /* <DEDUP_REMOVED lines=10> */
.L_x_700:
[----:B------:R-:W-:Y:S05]  /*13b50*/  BSYNC B1 ;  /* 0x0000000000017941 */ /* 0x000fea0003800000 */
.L_x_699:
        /* <DEDUP_REMOVED lines=10> */
.L_x_702:
[----:B------:R-:W-:Y:S05]  /*13c00*/  BSYNC B1 ;  /* 0x0000000000017941 */ /* 0x000fea0003800000 */
.L_x_701:
        /* <DEDUP_REMOVED lines=10> */
.L_x_704:
[----:B------:R-:W-:Y:S05]  /*13cb0*/  BSYNC B1 ;  /* 0x0000000000017941 */ /* 0x000fea0003800000 */
.L_x_703:
        /* <DEDUP_REMOVED lines=10> */
.L_x_706:
[----:B------:R-:W-:Y:S05]  /*13d60*/  BSYNC B1 ;  /* 0x0000000000017941 */ /* 0x000fea0003800000 */
.L_x_705:
        /* <DEDUP_REMOVED lines=10> */
.L_x_708:
[----:B------:R-:W-:Y:S05]  /*13e10*/  BSYNC B1 ;  /* 0x0000000000017941 */ /* 0x000fea0003800000 */
.L_x_707:
        /* <DEDUP_REMOVED lines=10> */
.L_x_710:
[----:B------:R-:W-:Y:S05]  /*13ec0*/  BSYNC B1 ;  /* 0x0000000000017941 */ /* 0x000fea0003800000 */
.L_x_709:
        /* <DEDUP_REMOVED lines=10> */
.L_x_712:
[----:B------:R-:W-:Y:S05]  /*13f70*/  BSYNC B1 ;  /* 0x0000000000017941 */ /* 0x000fea0003800000 */
.L_x_711:
        /* <DEDUP_REMOVED lines=10> */
.L_x_714:
[----:B------:R-:W-:Y:S05]  /*14020*/  BSYNC B1 ;  /* 0x0000000000017941 */ /* 0x000fea0003800000 */
.L_x_713:
        /* <DEDUP_REMOVED lines=10> */
.L_x_716:
[----:B------:R-:W-:Y:S05]  /*140d0*/  BSYNC B1 ;  /* 0x0000000000017941 */ /* 0x000fea0003800000 */
.L_x_715:
        /* <DEDUP_REMOVED lines=10> */
.L_x_718:
[----:B------:R-:W-:Y:S05]  /*14180*/  BSYNC B1 ;  /* 0x0000000000017941 */ /* 0x000fea0003800000 */
.L_x_717:
        /* <DEDUP_REMOVED lines=10> */
.L_x_720:
[----:B------:R-:W-:Y:S05]  /*14230*/  BSYNC B1 ;  /* 0x0000000000017941 */ /* 0x000fea0003800000 */
.L_x_719:
        /* <DEDUP_REMOVED lines=10> */
.L_x_722:
[----:B------:R-:W-:Y:S05]  /*142e0*/  BSYNC B1 ;  /* 0x0000000000017941 */ /* 0x000fea0003800000 */
.L_x_721:
        /* <DEDUP_REMOVED lines=10> */
.L_x_724:
[----:B------:R-:W-:Y:S05]  /*14390*/  BSYNC B1 ;  /* 0x0000000000017941 */ /* 0x000fea0003800000 */
.L_x_723:
        /* <DEDUP_REMOVED lines=10> */
.L_x_726:
[----:B------:R-:W-:Y:S05]  /*14440*/  BSYNC B1 ;  /* 0x0000000000017941 */ /* 0x000fea0003800000 */
.L_x_725:
        /* <DEDUP_REMOVED lines=10> */
.L_x_728:
[----:B------:R-:W-:Y:S05]  /*144f0*/  BSYNC B1 ;  /* 0x0000000000017941 */ /* 0x000fea0003800000 */
.L_x_727:
        /* <DEDUP_REMOVED lines=10> */
.L_x_730:
[----:B------:R-:W-:Y:S05]  /*145a0*/  BSYNC B1 ;  /* 0x0000000000017941 */ /* 0x000fea0003800000 */
.L_x_729:
        /* <DEDUP_REMOVED lines=10> */
.L_x_732:
[----:B------:R-:W-:Y:S05]  /*14650*/  BSYNC B1 ;  /* 0x0000000000017941 */ /* 0x000fea0003800000 */
.L_x_731:
        /* <DEDUP_REMOVED lines=10> */
.L_x_734:
[----:B------:R-:W-:Y:S05]  /*14700*/  BSYNC B1 ;  /* 0x0000000000017941 */ /* 0x000fea0003800000 */
.L_x_733:
        /* <DEDUP_REMOVED lines=10> */
.L_x_736:
[----:B------:R-:W-:Y:S05]  /*147b0*/  BSYNC B1 ;  /* 0x0000000000017941 */ /* 0x000fea0003800000 */
.L_x_735:
        /* <DEDUP_REMOVED lines=10> */
.L_x_738:
[----:B------:R-:W-:Y:S05]  /*14860*/  BSYNC B1 ;  /* 0x0000000000017941 */ /* 0x000fea0003800000 */
.L_x_737:
        /* <DEDUP_REMOVED lines=10> */
.L_x_740:
[----:B------:R-:W-:Y:S05]  /*14910*/  BSYNC B1 ;  /* 0x0000000000017941 */ /* 0x000fea0003800000 */
.L_x_739:
        /* <DEDUP_REMOVED lines=10> */
.L_x_742:
[----:B------:R-:W-:Y:S05]  /*149c0*/  BSYNC B1 ;  /* 0x0000000000017941 */ /* 0x000fea0003800000 */
.L_x_741:
        /* <DEDUP_REMOVED lines=10> */
.L_x_744:
[----:B------:R-:W-:Y:S05]  /*14a70*/  BSYNC B1 ;  /* 0x0000000000017941 */ /* 0x000fea0003800000 */
.L_x_743:
        /* <DEDUP_REMOVED lines=10> */
.L_x_746:
[----:B------:R-:W-:Y:S05]  /*14b20*/  BSYNC B1 ;  /* 0x0000000000017941 */ /* 0x000fea0003800000 */
.L_x_745:
        /* <DEDUP_REMOVED lines=10> */
.L_x_748:
[----:B------:R-:W-:Y:S05]  /*14bd0*/  BSYNC B1 ;  /* 0x0000000000017941 */ /* 0x000fea0003800000 */
.L_x_747:
        /* <DEDUP_REMOVED lines=10> */
.L_x_750:
[----:B------:R-:W-:Y:S05]  /*14c80*/  BSYNC B1 ;  /* 0x0000000000017941 */ /* 0x000fea0003800000 */
.L_x_749:
        /* <DEDUP_REMOVED lines=10> */
.L_x_752:
[----:B------:R-:W-:Y:S05]  /*14d30*/  BSYNC B1 ;  /* 0x0000000000017941 */ /* 0x000fea0003800000 */
.L_x_751:
        /* <DEDUP_REMOVED lines=10> */
.L_x_754:
[----:B------:R-:W-:Y:S05]  /*14de0*/  BSYNC B1 ;  /* 0x0000000000017941 */ /* 0x000fea0003800000 */
.L_x_753:
        /* <DEDUP_REMOVED lines=10> */
.L_x_756:
[----:B------:R-:W-:Y:S05]  /*14e90*/  BSYNC B1 ;  /* 0x0000000000017941 */ /* 0x000fea0003800000 */
.L_x_755:
        /* <DEDUP_REMOVED lines=10> */
.L_x_758:
[----:B------:R-:W-:Y:S05]  /*14f40*/  BSYNC B1 ;  /* 0x0000000000017941 */ /* 0x000fea0003800000 */
.L_x_757:
        /* <DEDUP_REMOVED lines=10> */
.L_x_760:
[----:B------:R-:W-:Y:S05]  /*14ff0*/  BSYNC B1 ;  /* 0x0000000000017941 */ /* 0x000fea0003800000 */
.L_x_759:
        /* <DEDUP_REMOVED lines=10> */
.L_x_762:
[----:B------:R-:W-:Y:S05]  /*150a0*/  BSYNC B1 ;  /* 0x0000000000017941 */ /* 0x000fea0003800000 */
.L_x_761:
        /* <DEDUP_REMOVED lines=10> */
.L_x_764:
[----:B------:R-:W-:Y:S05]  /*15150*/  BSYNC B1 ;  /* 0x0000000000017941 */ /* 0x000fea0003800000 */
.L_x_763:
        /* <DEDUP_REMOVED lines=10> */
.L_x_766:
[----:B------:R-:W-:Y:S05]  /*15200*/  BSYNC B1 ;  /* 0x0000000000017941 */ /* 0x000fea0003800000 */
.L_x_765:
        /* <DEDUP_REMOVED lines=10> */
.L_x_768:
[----:B------:R-:W-:Y:S05]  /*152b0*/  BSYNC B1 ;  /* 0x0000000000017941 */ /* 0x000fea0003800000 */
.L_x_767:
        /* <DEDUP_REMOVED lines=10> */
.L_x_770:
[----:B------:R-:W-:Y:S05]  /*15360*/  BSYNC B1 ;  /* 0x0000000000017941 */ /* 0x000fea0003800000 */
.L_x_769:
        /* <DEDUP_REMOVED lines=10> */
.L_x_772:
[----:B------:R-:W-:Y:S05]  /*15410*/  BSYNC B1 ;  /* 0x0000000000017941 */ /* 0x000fea0003800000 */
.L_x_771:
        /* <DEDUP_REMOVED lines=9> */
.L_x_774:
[----:B------:R-:W-:Y:S05]  /*154b0*/  BSYNC B1 ;  /* 0x0000000000017941 */ /* 0x000fea0003800000 */
.L_x_773:
        /* <DEDUP_REMOVED lines=9> */
.L_x_776:
[----:B------:R-:W-:Y:S05]  /*15550*/  BSYNC B1 ;  /* 0x0000000000017941 */ /* 0x000fea0003800000 */
.L_x_775:
        /* <DEDUP_REMOVED lines=9> */
.L_x_778:
[----:B------:R-:W-:Y:S05]  /*155f0*/  BSYNC B1 ;  /* 0x0000000000017941 */ /* 0x000fea0003800000 */
.L_x_777:
        /* <DEDUP_REMOVED lines=9> */
.L_x_780:
[----:B------:R-:W-:Y:S05]  /*15690*/  BSYNC B1 ;  /* 0x0000000000017941 */ /* 0x000fea0003800000 */
.L_x_779:
        /* <DEDUP_REMOVED lines=9> */
.L_x_782:
[----:B------:R-:W-:Y:S05]  /*15730*/  BSYNC B1 ;  /* 0x0000000000017941 */ /* 0x000fea0003800000 */
.L_x_781:
        /* <DEDUP_REMOVED lines=9> */
.L_x_784:
[----:B------:R-:W-:Y:S05]  /*157d0*/  BSYNC B1 ;  /* 0x0000000000017941 */ /* 0x000fea0003800000 */
.L_x_783:
        /* <DEDUP_REMOVED lines=9> */
.L_x_786:
[----:B------:R-:W-:Y:S05]  /*15870*/  BSYNC B1 ;  /* 0x0000000000017941 */ /* 0x000fea0003800000 */
.L_x_785:
        /* <DEDUP_REMOVED lines=9> */
.L_x_788:
[----:B------:R-:W-:Y:S05]  /*15910*/  BSYNC B1 ;  /* 0x0000000000017941 */ /* 0x000fea0003800000 */
.L_x_787:
        /* <DEDUP_REMOVED lines=9> */
.L_x_790:
[----:B------:R-:W-:Y:S05]  /*159b0*/  BSYNC B1 ;  /* 0x0000000000017941 */ /* 0x000fea0003800000 */
.L_x_789:
        /* <DEDUP_REMOVED lines=9> */
.L_x_792:
[----:B------:R-:W-:Y:S05]  /*15a50*/  BSYNC B1 ;  /* 0x0000000000017941 */ /* 0x000fea0003800000 */
.L_x_791:
        /* <DEDUP_REMOVED lines=9> */
.L_x_794:
[----:B------:R-:W-:Y:S05]  /*15af0*/  BSYNC B1 ;  /* 0x0000000000017941 */ /* 0x000fea0003800000 */
.L_x_793:
        /* <DEDUP_REMOVED lines=9> */
.L_x_796:
[----:B------:R-:W-:Y:S05]  /*15b90*/  BSYNC B1 ;  /* 0x0000000000017941 */ /* 0x000fea0003800000 */
.L_x_795:
[----:B------:R-:W-:Y:S05]  /*15ba0*/  @!P0 BRA `(.L_x_797) ;  /* 0x0000007c00588947 */ /* 0x000fea0003800000 */
[----:B0----5:R-:W-:-:S05]  /*15bb0*/  HADD2.F32 R3, -RZ, R216.H0_H0 ;  /* 0x200000d8ff037230 */ /* 0x021fca0000004100 */
[----:B------:R-:W-:-:S04]  /*15bc0*/  FMUL R0, R3, R16 ;  /* 0x0000001003007220 */ /* 0x000fc80000400000 */
[----:B------:R-:W-:-:S05]  /*15bd0*/  FFMA R0, R119, R2, R0 ;  /* 0x0000000277007223 */ /* 0x000fca0000000000 */
[----:B------:R-:W-:-:S05]  /*15be0*/  F2FP.F16.F32.PACK_AB R0, RZ, R0 ;  /* 0x00000000ff00723e */ /* 0x000fca00000000ff */
[----:B------:R0:W-:Y:S01]  /*15bf0*/  STG.E.U16 desc[UR36][R20.64+0x2f2], R0 ;  /* 0x0002f20014007986 */ /* 0x0001e2000c101524 */
[----:B------:R-:W-:Y:S05]  /*15c00*/  BRA `(.L_x_797) ;  /* 0x0000007c00407947 */ /* 0x000fea0003800000 */
.L_x_34:
[----:B------:R-:W2:Y:S01]  /*15c10*/  LDL.LU R13, [R1+0x188] ;  /* 0x00018800010d7983 */ /* 0x000ea20000300800 */
[----:B------:R-:W-:-:S03]  /*15c20*/  ULDC.64 UR4, c[0x0][0x5c0] ;  /* 0x0001700000047ab9 */ /* 0x000fc60000000a00 */
[----:B------:R-:W3:Y:S04]  /*15c30*/  LDL.LU R8, [R1+0x18c] ;  /* 0x00018c0001087983 */ /* 0x000ee80000300800 */
[----:B------:R-:W5:Y:S04]  /*15c40*/  LDL.LU R10, [R1+0x1f8] ;  /* 0x0001f800010a7983 */ /* 0x000f680000300800 */
[----:B------:R-:W4:Y:S04]  /*15c50*/  LDL.LU R11, [R1+0x1fc] ;  /* 0x0001fc00010b7983 */ /* 0x000f280000300800 */
        /* <DEDUP_REMOVED lines=18> */
[----:B------:R-:W4:Y:S01]  /*15d80*/  LDL.LU R15, [R1+0x2fc] ;  /* 0x0002fc00010f7983 */ /* 0x000f220000300800 */
[----:B------:R-:W-:-:S03]  /*15d90*/  LEA R4, P0, R6, UR4, 0x1 ;  /* 0x0000000406047c11 */ /* 0x000fc6000f8008ff */
[----:B------:R-:W2:Y:S01]  /*15da0*/  LDL.LU R7, [R1+0x180] ;  /* 0x0001800001077983 */ /* 0x000ea20000300800 */
[----:B------:R-:W-:-:S03]  /*15db0*/  LEA.HI.X R5, R6, UR5, R14, 0x1, P0 ;  /* 0x0000000506057c11 */ /* 0x000fc600080f0c0e */
[----:B------:R-:W5:Y:S01]  /*15dc0*/  LDL.LU R14, [R1+0x184] ;  /* 0x00018400010e7983 */ /* 0x000f620000300800 */
[----:B------:R-:W-:-:S04]  /*15dd0*/  ISETP.GT.AND P2, PT, R3, 0x1, PT ;  /* 0x000000010300780c */ /* 0x000fc80003f44270 */
[----:B------:R-:W-:Y:S01]  /*15de0*/  ISETP.GT.AND P0, PT, R0, RZ, P2 ;  /* 0x000000ff0000720c */ /* 0x000fe20001704270 */
[----:B---3--:R-:W-:-:S05]  /*15df0*/  FMUL R8, R8, R2 ;  /* 0x0000000208087220 */ /* 0x008fca0000400000 */
[----:B------:R-:W-:Y:S01]  /*15e00*/  F2FP.F16.F32.PACK_AB R8, RZ, R8 ;  /* 0x00000008ff08723e */ /* 0x000fe200000000ff */
[----:B--2---:R-:W-:-:S05]  /*15e10*/  FMUL R6, R7, R2 ;  /* 0x0000000207067220 */ /* 0x004fca0000400000 */
[----:B------:R-:W-:-:S05]  /*15e20*/  F2FP.F16.F32.PACK_AB R6, RZ, R6 ;  /* 0x00000006ff06723e */ /* 0x000fca00000000ff */
[----:B------:R5:W-:Y:S01]  /*15e30*/  @P1 STG.E.U16 desc[UR36][R4.64], R6 ;  /* 0x0000000604001986 */ /* 0x000be2000c101524 */
[-C--:B------:R-:W-:Y:S01]  /*15e40*/  FMUL R7, R13, R2.reuse ;  /* 0x000000020d077220 */ /* 0x080fe20000400000 */
[----:B------:R-:W-:Y:S02]  /*15e50*/  IMAD.SHL.U32 R13, R18, 0x10, RZ ;  /* 0x00000010120d7824 */ /* 0x000fe400078e00ff */
[----:B-----5:R-:W-:-:S05]  /*15e60*/  FMUL R6, R14, R2 ;  /* 0x000000020e067220 */ /* 0x020fca0000400000 */
[----:B------:R-:W-:Y:S02]  /*15e70*/  F2FP.F16.F32.PACK_AB R6, RZ, R6 ;  /* 0x00000006ff06723e */ /* 0x000fe400000000ff */
[----:B------:R-:W-:Y:S02]  /*15e80*/  F2FP.F16.F32.PACK_AB R7, RZ, R7 ;  /* 0x00000007ff07723e */ /* 0x000fe400000000ff */
[----:B------:R-:W-:Y:S01]  /*15e90*/  SHF.L.U64.HI R14, R18, 0x4, R19 ;  /* 0x00000004120e7819 */ /* 0x000fe20000010213 */
[----:B------:R0:W-:Y:S01]  /*15ea0*/  @P0 STG.E.U16 desc[UR36][R4.64+0x2], R6 ;  /* 0x0000020604000986 */ /* 0x0001e2000c101524 */
[----:B------:R-:W-:Y:S02]  /*15eb0*/  PRMT R9, R7, 0x7610, R9 ;  /* 0x0000761007097816 */ /* 0x000fe40000000009 */
[----:B------:R-:W-:Y:S02]  /*15ec0*/  ISETP.GT.AND P1, PT, R0, 0x8, P5 ;  /* 0x000000080000780c */ /* 0x000fe40002f24270 */
[----:B0-----:R-:W-:-:S05]  /*15ed0*/  IADD3 R6, P0, R13, R4, RZ ;  /* 0x000000040d067210 */ /* 0x001fca0007f1e0ff */
[----:B------:R-:W-:Y:S01]  /*15ee0*/  IMAD.X R7, R14, 0x1, R5, P0 ;  /* 0x000000010e077824 */ /* 0x000fe200000e0605 */
[----:B------:R-:W-:-:S05]  /*15ef0*/  ISETP.GT.AND P0, PT, R0, 0x8, P2 ;  /* 0x000000080000780c */ /* 0x000fca0001704270 */
[----:B------:R0:W-:Y:S08]  /*15f00*/  @P1 STG.E.U16 desc[UR36][R6.64], R9 ;  /* 0x0000000906001986 */ /* 0x0001f0000c101524 */
[----:B------:R1:W-:Y:S04]  /*15f10*/  @P0 STG.E.U16 desc[UR36][R6.64+0x2], R8 ;  /* 0x0000020806000986 */ /* 0x0003e8000c101524 */
[----:B0-----:R-:W2:Y:S04]  /*15f20*/  LDL.LU R9, [R1+0x1f4] ;  /* 0x0001f40001097983 */ /* 0x001ea80000300800 */
[----:B-1----:R-:W3:Y:S01]  /*15f30*/  LDL.LU R8, [R1+0x190] ;  /* 0x0001900001087983 */ /* 0x002ee20000300800 */
[----:B------:R-:W-:-:S04]  /*15f40*/  ISETP.GT.AND P2, PT, R3, 0x8, PT ;  /* 0x000000080300780c */ /* 0x000fc80003f44270 */
[----:B------:R-:W-:Y:S01]  /*15f50*/  ISETP.GT.AND P0, PT, R0, RZ, P2 ;  /* 0x000000ff0000720c */ /* 0x000fe20001704270 */
[----:B---3--:R-:W-:-:S05]  /*15f60*/  FMUL R8, R8, R2 ;  /* 0x0000000208087220 */ /* 0x008fca0000400000 */
[----:B------:R-:W-:-:S07]  /*15f70*/  F2FP.F16.F32.PACK_AB R8, RZ, R8 ;  /* 0x00000008ff08723e */ /* 0x000fce00000000ff */
[----:B------:R0:W-:Y:S04]  /*15f80*/  @P0 STG.E.U16 desc[UR36][R4.64+0x10], R8 ;  /* 0x0000100804000986 */ /* 0x0001e8000c101524 */
[----:B0-----:R-:W3:Y:S01]  /*15f90*/  LDL.LU R8, [R1+0x194] ;  /* 0x0001940001087983 */ /* 0x001ee20000300800 */
[----:B------:R-:W-:-:S04]  /*15fa0*/  ISETP.GT.AND P1, PT, R3, 0x9, PT ;  /* 0x000000090300780c */ /* 0x000fc80003f24270 */
[----:B------:R-:W-:Y:S01]  /*15fb0*/  ISETP.GT.AND P0, PT, R0, RZ, P1 ;  /* 0x000000ff0000720c */ /* 0x000fe20000f04270 */
[----:B---3--:R-:W-:-:S05]  /*15fc0*/  FMUL R8, R8, R2 ;  /* 0x0000000208087220 */ /* 0x008fca0000400000 */
[----:B------:R-:W-:-:S07]  /*15fd0*/  F2FP.F16.F32.PACK_AB R8, RZ, R8 ;  /* 0x00000008ff08723e */ /* 0x000fce00000000ff */
[----:B------:R0:W-:Y:S04]  /*15fe0*/  @P0 STG.E.U16 desc[UR36][R4.64+0x12], R8 ;  /* 0x0000120804000986 */ /* 0x0001e8000c101524 */
[----:B0-----:R-:W3:Y:S01]  /*15ff0*/  LDL.LU R8, [R1+0x198] ;  /* 0x0001980001087983 */ /* 0x001ee20000300800 */
[----:B------:R-:W-:Y:S01]  /*16000*/  ISETP.GT.AND P0, PT, R0, 0x8, P2 ;  /* 0x000000080000780c */ /* 0x000fe20001704270 */
        /* <DEDUP_REMOVED lines=120> */
[----:B------:R-:W-:Y:S02]  /*16790*/  ISETP.GT.AND P0, PT, R0, RZ, P2 ;  /* 0x000000ff0000720c */ /* 0x000fe40001704270 */
[----:B------:R-:W-:Y:S02]  /*167a0*/  ISETP.GT.AND P1, PT, R3, 0x39, PT ;  /* 0x000000390300780c */ /* 0x000fe40003f24270 */
[----:B------:R-:W-:Y:S01]  /*167b0*/  SHF.L.U64.HI R19, R18, 0x8, R19 ;  /* 0x0000000812137819 */ /* 0x000fe20000010213 */
[----:B------:R-:W-:-:S05]  /*167c0*/  FMUL R10, R10, R2 ;  /* 0x000000020a0a7220 */ /* 0x000fca0000400000 */
[----:B------:R-:W-:Y:S01]  /*167d0*/  F2FP.F16.F32.PACK_AB R10, RZ, R10 ;  /* 0x0000000aff0a723e */ /* 0x000fe200000000ff */
[----:B----4-:R-:W-:-:S05]  /*167e0*/  FMUL R12, R12, R2 ;  /* 0x000000020c0c7220 */ /* 0x010fca0000400000 */
[----:B------:R-:W-:Y:S01]  /*167f0*/  F2FP.F16.F32.PACK_AB R12, RZ, R12 ;  /* 0x0000000cff0c723e */ /* 0x000fe200000000ff */
[----:B---3--:R-:W-:-:S05]  /*16800*/  FMUL R8, R8, R2 ;  /* 0x0000000208087220 */ /* 0x008fca0000400000 */
[----:B------:R-:W-:-:S05]  /*16810*/  F2FP.F16.F32.PACK_AB R8, RZ, R8 ;  /* 0x00000008ff08723e */ /* 0x000fca00000000ff */
[----:B------:R2:W-:Y:S01]  /*16820*/  @P0 STG.E.U16 desc[UR36][R4.64+0x70], R8 ;  /* 0x0000700804000986 */ /* 0x0005e2000c101524 */
[----:B------:R-:W-:Y:S01]  /*16830*/  ISETP.GT.AND P0, PT, R0, RZ, P1 ;  /* 0x000000ff0000720c */ /* 0x000fe20000f04270 */
[----:B--2---:R-:W-:-:S05]  /*16840*/  FMUL R8, R9, R2 ;  /* 0x0000000209087220 */ /* 0x004fca0000400000 */
[----:B------:R-:W-:-:S07]  /*16850*/  F2FP.F16.F32.PACK_AB R8, RZ, R8 ;  /* 0x00000008ff08723e */ /* 0x000fce00000000ff */
[----:B------:R0:W-:Y:S02]  /*16860*/  @P0 STG.E.U16 desc[UR36][R4.64+0x72], R8 ;  /* 0x0000720804000986 */ /* 0x0001e4000c101524 */
[----:B0-----:R-:W-:-:S05]  /*16870*/  LEA R8, P0, R18, R4, 0x8 ;  /* 0x0000000412087211 */ /* 0x001fca00078040ff */
[----:B------:R-:W-:Y:S01]  /*16880*/  IMAD.X R9, R19, 0x1, R5, P0 ;  /* 0x0000000113097824 */ /* 0x000fe200000e0605 */
[----:B------:R-:W-:-:S13]  /*16890*/  ISETP.GT.AND P0, PT, R0, 0x8, P2 ;  /* 0x000000080000780c */ /* 0x000fda0001704270 */
[----:B------:R0:W-:Y:S01]  /*168a0*/  @P0 STG.E.U16 desc[UR36][R6.64+0x70], R10 ;  /* 0x0000700a06000986 */ /* 0x0001e2000c101524 */
[----:B------:R-:W-:Y:S01]  /*168b0*/  ISETP.GT.AND P0, PT, R0, 0x8, P1 ;  /* 0x000000080000780c */ /* 0x000fe20000f04270 */
[----:B0-----:R-:W-:-:S05]  /*168c0*/  FMUL R10, R11, R2 ;  /* 0x000000020b0a7220 */ /* 0x001fca0000400000 */
[----:B------:R-:W-:Y:S02]  /*168d0*/  F2FP.F16.F32.PACK_AB R10, RZ, R10 ;  /* 0x0000000aff0a723e */ /* 0x000fe400000000ff */
[----:B------:R-:W-:-:S05]  /*168e0*/  ISETP.GT.AND P2, PT, R3, 0x40, PT ;  /* 0x000000400300780c */ /* 0x000fca0003f44270 */
[----:B------:R0:W-:Y:S02]  /*168f0*/  @P0 STG.E.U16 desc[UR36][R6.64+0x72], R10 ;  /* 0x0000720a06000986 */ /* 0x0001e4000c101524 */
[----:B0-----:R-:W-:-:S05]  /*16900*/  IADD3 R10, P0, R13, R8, RZ ;  /* 0x000000080d0a7210 */ /* 0x001fca0007f1e0ff */
[----:B------:R-:W-:Y:S01]  /*16910*/  IMAD.X R11, R14, 0x1, R9, P0 ;  /* 0x000000010e0b7824 */ /* 0x000fe200000e0609 */
[----:B------:R-:W-:-:S13]  /*16920*/  ISETP.GT.AND P0, PT, R0, RZ, P2 ;  /* 0x000000ff0000720c */ /* 0x000fda0001704270 */
[----:B------:R0:W-:Y:S04]  /*16930*/  @P0 STG.E.U16 desc[UR36][R4.64+0x80], R12 ;  /* 0x0000800c04000986 */ /* 0x0001e8000c101524 */
[----:B0-----:R-:W2:Y:S01]  /*16940*/  LDL.LU R12, [R1+0x204] ;  /* 0x00020400010c7983 */ /* 0x001ea20000300800 */
[----:B------:R-:W-:-:S04]  /*16950*/  ISETP.GT.AND P1, PT, R3, 0x41, PT ;  /* 0x000000410300780c */ /* 0x000fc80003f24270 */
[----:B------:R-:W-:Y:S01]  /*16960*/  ISETP.GT.AND P0, PT, R0, RZ, P1 ;  /* 0x000000ff0000720c */ /* 0x000fe20000f04270 */
[----:B--2---:R-:W-:-:S05]  /*16970*/  FMUL R12, R12, R2 ;  /* 0x000000020c0c7220 */ /* 0x004fca0000400000 */
[----:B------:R-:W-:-:S07]  /*16980*/  F2FP.F16.F32.PACK_AB R12, RZ, R12 ;  /* 0x0000000cff0c723e */ /* 0x000fce00000000ff */
[----:B------:R0:W-:Y:S04]  /*16990*/  @P0 STG.E.U16 desc[UR36][R4.64+0x82], R12 ;  /* 0x0000820c04000986 */ /* 0x0001e8000c101524 */
[----:B0-----:R-:W2:Y:S01]  /*169a0*/  LDL.LU R12, [R1+0x208] ;  /* 0x00020800010c7983 */ /* 0x001ea20000300800 */
[----:B------:R-:W-:Y:S01]  /*169b0*/  ISETP.GT.AND P0, PT, R0, 0x8, P2 ;  /* 0x000000080000780c */ /* 0x000fe20001704270 */
        /* <DEDUP_REMOVED lines=236> */
[----:B------:R-:W-:Y:S02]  /*17880*/  ISETP.GT.AND P0, PT, R0, RZ, P1 ;  /* 0x000000ff0000720c */ /* 0x000fe40000f04270 */
[C---:B------:R-:W-:Y:S02]  /*17890*/  ISETP.GT.AND P4, PT, R3.reuse, 0xa9, PT ;  /* 0x000000a90300780c */ /* 0x040fe40003f84270 */
[----:B------:R-:W-:Y:S01]  /*178a0*/  ISETP.GT.AND P3, PT, R3, 0xb1, PT ;  /* 0x000000b10300780c */ /* 0x000fe20003f64270 */
[----:B--2---:R-:W-:-:S05]  /*178b0*/  FMUL R12, R12, R2 ;  /* 0x000000020c0c7220 */ /* 0x004fca0000400000 */
[----:B------:R-:W-:-:S05]  /*178c0*/  F2FP.F16.F32.PACK_AB R12, RZ, R12 ;  /* 0x0000000cff0c723e */ /* 0x000fca00000000ff */
[----:B------:R0:W-:Y:S01]  /*178d0*/  @P0 STG.E.U16 desc[UR36][R4.64+0x132], R12 ;  /* 0x0001320c04000986 */ /* 0x0001e2000c101524 */
[----:B------:R-:W-:Y:S01]  /*178e0*/  ISETP.GT.AND P0, PT, R0, 0x8, P2 ;  /* 0x000000080000780c */ /* 0x000fe20001704270 */
[----:B0-----:R-:W-:-:S05]  /*178f0*/  FMUL R12, R235, R2 ;  /* 0x00000002eb0c7220 */ /* 0x001fca0000400000 */
[----:B------:R-:W-:-:S07]  /*17900*/  F2FP.F16.F32.PACK_AB R12, RZ, R12 ;  /* 0x0000000cff0c723e */ /* 0x000fce00000000ff */
[----:B------:R0:W-:Y:S01]  /*17910*/  @P0 STG.E.U16 desc[UR36][R6.64+0x130], R12 ;  /* 0x0001300c06000986 */ /* 0x0001e2000c101524 */
[----:B------:R-:W-:Y:S02]  /*17920*/  ISETP.GT.AND P0, PT, R0, 0x8, P1 ;  /* 0x000000080000780c */ /* 0x000fe40000f04270 */
[----:B------:R-:W-:Y:S01]  /*17930*/  ISETP.GT.AND P2, PT, R3, 0xa0, PT ;  /* 0x000000a00300780c */ /* 0x000fe20003f44270 */
[----:B0-----:R-:W-:-:S05]  /*17940*/  FMUL R12, R233, R2 ;  /* 0x00000002e90c7220 */ /* 0x001fca0000400000 */
[----:B------:R-:W-:-:S05]  /*17950*/  F2FP.F16.F32.PACK_AB R12, RZ, R12 ;  /* 0x0000000cff0c723e */ /* 0x000fca00000000ff */
[----:B------:R0:W-:Y:S01]  /*17960*/  @P0 STG.E.U16 desc[UR36][R6.64+0x132], R12 ;  /* 0x0001320c06000986 */ /* 0x0001e2000c101524 */
[----:B------:R-:W-:Y:S02]  /*17970*/  ISETP.GT.AND P0, PT, R0, RZ, P2 ;  /* 0x000000ff0000720c */ /* 0x000fe40001704270 */
[----:B------:R-:W-:Y:S01]  /*17980*/  ISETP.GT.AND P1, PT, R3, 0xa1, PT ;  /* 0x000000a10300780c */ /* 0x000fe20003f24270 */
[----:B0-----:R-:W-:-:S05]  /*17990*/  FMUL R12, R232, R2 ;  /* 0x00000002e80c7220 */ /* 0x001fca0000400000 */
[----:B------:R-:W-:-:S05]  /*179a0*/  F2FP.F16.F32.PACK_AB R12, RZ, R12 ;  /* 0x0000000cff0c723e */ /* 0x000fca00000000ff */
[----:B------:R0:W-:Y:S01]  /*179b0*/  @P0 STG.E.U16 desc[UR36][R4.64+0x140], R12 ;  /* 0x0001400c04000986 */ /* 0x0001e2000c101524 */
[----:B------:R-:W-:Y:S01]  /*179c0*/  ISETP.GT.AND P0, PT, R0, RZ, P1 ;  /* 0x000000ff0000720c */ /* 0x000fe20000f04270 */
[----:B0-----:R-:W-:-:S05]  /*179d0*/  FMUL R12, R231, R2 ;  /* 0x00000002e70c7220 */ /* 0x001fca0000400000 */
[----:B------:R-:W-:-:S07]  /*179e0*/  F2FP.F16.F32.PACK_AB R12, RZ, R12 ;  /* 0x0000000cff0c723e */ /* 0x000fce00000000ff */
        /* <DEDUP_REMOVED lines=39> */
[----:B------:R-:W-:Y:S01]  /*17c60*/  ISETP.GT.AND P0, PT, R0, 0x8, P3 ;  /* 0x000000080000780c */ /* 0x000fe20001f04270 */
[----:B0-----:R-:W-:-:S05]  /*17c70*/  FMUL R12, R221, R2 ;  /* 0x00000002dd0c7220 */ /* 0x001fca0000400000 */
[----:B------:R-:W-:-:S07]  /*17c80*/  F2FP.F16.F32.PACK_AB R12, RZ, R12 ;  /* 0x0000000cff0c723e */ /* 0x000fce00000000ff */
[----:B------:R0:W-:Y:S01]  /*17c90*/  @P0 STG.E.U16 desc[UR36][R6.64+0x162], R12 ;  /* 0x0001620c06000986 */ /* 0x0001e2000c101524 */
[----:B------:R-:W-:-:S04]  /*17ca0*/  ISETP.GT.AND P0, PT, R3, 0xb8, PT ;  /* 0x000000b80300780c */ /* 0x000fc80003f04270 */
[----:B------:R-:W-:Y:S01]  /*17cb0*/  ISETP.GT.AND P2, PT, R0, RZ, P0 ;  /* 0x000000ff0000720c */ /* 0x000fe20000744270 */
        /* <DEDUP_REMOVED lines=13> */
[----:B0-----:R-:W-:Y:S02]  /*17d90*/  FMUL R12, R15, R2 ;  /* 0x000000020f0c7220 */ /* 0x001fe40000400000 */
[----:B------:R-:W2:Y:S04]  /*17da0*/  LDL.LU R15, [R1+0x12c] ;  /* 0x00012c00010f7983 */ /* 0x000ea80000300800 */
[----:B------:R-:W3:Y:S04]  /*17db0*/  LDL.LU R235, [R1+0x13c] ;  /* 0x00013c0001eb7983 */ /* 0x000ee80000300800 */
[----:B------:R-:W4:Y:S04]  /*17dc0*/  LDL.LU R233, [R1+0x140] ;  /* 0x0001400001e97983 */ /* 0x000f280000300800 */
[----:B------:R-:W5:Y:S04]  /*17dd0*/  LDL.LU R232, [R1+0x144] ;  /* 0x0001440001e87983 */ /* 0x000f680000300800 */
[----:B------:R-:W5:Y:S04]  /*17de0*/  LDL.LU R231, [R1+0x148] ;  /* 0x0001480001e77983 */ /* 0x000f680000300800 */
[----:B------:R-:W5:Y:S04]  /*17df0*/  LDL.LU R230, [R1+0x14c] ;  /* 0x00014c0001e67983 */ /* 0x000f680000300800 */
[----:B------:R-:W5:Y:S04]  /*17e00*/  LDL.LU R229, [R1+0x150] ;  /* 0x0001500001e57983 */ /* 0x000f680000300800 */
[----:B------:R-:W5:Y:S04]  /*17e10*/  LDL.LU R228, [R1+0x154] ;  /* 0x0001540001e47983 */ /* 0x000f680000300800 */
[----:B------:R-:W5:Y:S01]  /*17e20*/  LDL.LU R227, [R1+0x158] ;  /* 0x0001580001e37983 */ /* 0x000f620000300800 */
[----:B------:R-:W-:-:S03]  /*17e30*/  F2FP.F16.F32.PACK_AB R12, RZ, R12 ;  /* 0x0000000cff0c723e */ /* 0x000fc600000000ff */
[----:B------:R-:W5:Y:S04]  /*17e40*/  LDL.LU R226, [R1+0x15c] ;  /* 0x00015c0001e27983 */ /* 0x000f680000300800 */
        /* <DEDUP_REMOVED lines=8> */
[----:B------:R0:W-:Y:S04]  /*17ed0*/  @P6 STG.E.U16 desc[UR36][R6.64+0x172], R12 ;  /* 0x0001720c06006986 */ /* 0x0001e8000c101524 */
[----:B0-----:R-:W2:Y:S01]  /*17ee0*/  LDL.LU R12, [R1] ;  /* 0x00000000010c7983 */ /* 0x001ea20000300800 */
[----:B------:R-:W-:Y:S01]  /*17ef0*/  ISETP.GT.AND P6, PT, R0, 0x80, P5 ;  /* 0x000000800000780c */ /* 0x000fe20002fc4270 */
[----:B--2---:R-:W-:-:S05]  /*17f00*/  FMUL R12, R12, R2 ;  /* 0x000000020c0c7220 */ /* 0x004fca0000400000 */
[----:B------:R-:W-:-:S07]  /*17f10*/  F2FP.F16.F32.PACK_AB R12, RZ, R12 ;  /* 0x0000000cff0c723e */ /* 0x000fce00000000ff */
[----:B------:R0:W-:Y:S04]  /*17f20*/  @P6 STG.E.U16 desc[UR36][R8.64], R12 ;  /* 0x0000000c08006986 */ /* 0x0001e8000c101524 */
[----:B0-----:R-:W2:Y:S01]  /*17f30*/  LDL.LU R12, [R1+0x4] ;  /* 0x00000400010c7983 */ /* 0x001ea20000300800 */
[----:B------:R-:W-:-:S04]  /*17f40*/  ISETP.GT.AND P6, PT, R3, 0x1, PT ;  /* 0x000000010300780c */ /* 0x000fc80003fc4270 */
        /* <DEDUP_REMOVED lines=421> */
[----:B------:R-:W-:-:S05]  /*199a0*/  FMUL R15, R15, R2 ;  /* 0x000000020f0f7220 */ /* 0x000fca0000400000 */
[----:B------:R-:W-:Y:S01]  /*199b0*/  F2FP.F16.F32.PACK_AB R15, RZ, R15 ;  /* 0x0000000fff0f723e */ /* 0x000fe200000000ff */
[----:B--2---:R-:W-:-:S05]  /*199c0*/  FMUL R12, R12, R2 ;  /* 0x000000020c0c7220 */ /* 0x004fca0000400000 */
[----:B------:R-:W-:-:S05]  /*199d0*/  F2FP.F16.F32.PACK_AB R12, RZ, R12 ;  /* 0x0000000cff0c723e */ /* 0x000fca00000000ff */
[----:B------:R0:W-:Y:S02]  /*199e0*/  @P5 STG.E.U16 desc[UR36][R10.64+0x120], R12 ;  /* 0x0001200c0a005986 */ /* 0x0001e4000c101524 */
[----:B0-----:R-:W-:Y:S02]  /*199f0*/  PRMT R12, R15, 0x7610, R12 ;  /* 0x000076100f0c7816 */ /* 0x001fe4000000000c */
[----:B------:R-:W2:Y:S01]  /*19a00*/  LDL.LU R15, [R1+0x130] ;  /* 0x00013000010f7983 */ /* 0x000ea20000300800 */
[----:B------:R-:W-:-:S13]  /*19a10*/  ISETP.GT.AND P5, PT, R0, 0x88, P6 ;  /* 0x000000880000780c */ /* 0x000fda00037a4270 */
[----:B------:R0:W-:Y:S04]  /*19a20*/  @P5 STG.E.U16 desc[UR36][R10.64+0x122], R12 ;  /* 0x0001220c0a005986 */ /* 0x0001e8000c101524 */
[----:B0-----:R-:W3:Y:S01]  /*19a30*/  LDL.LU R12, [R1+0x138] ;  /* 0x00013800010c7983 */ /* 0x001ee20000300800 */
[----:B--2---:R-:W-:-:S05]  /*19a40*/  FMUL R15, R15, R2 ;  /* 0x000000020f0f7220 */ /* 0x004fca0000400000 */
[----:B------:R-:W-:-:S04]  /*19a50*/  F2FP.F16.F32.PACK_AB R15, RZ, R15 ;  /* 0x0000000fff0f723e */ /* 0x000fc800000000ff */
[----:B------:R-:W-:Y:S02]  /*19a60*/  PRMT R18, R15, 0x7610, R18 ;  /* 0x000076100f127816 */ /* 0x000fe40000000012 */
[----:B------:R-:W2:Y:S01]  /*19a70*/  LDL.LU R15, [R1+0x134] ;  /* 0x00013400010f7983 */ /* 0x000ea20000300800 */
[----:B------:R-:W-:-:S04]  /*19a80*/  ISETP.GT.AND P6, PT, R3, 0x98, PT ;  /* 0x000000980300780c */ /* 0x000fc80003fc4270 */
[----:B------:R-:W-:Y:S02]  /*19a90*/  ISETP.GT.AND P5, PT, R0, 0x80, P6 ;  /* 0x000000800000780c */ /* 0x000fe400037a4270 */
[----:B------:R-:W-:-:S11]  /*19aa0*/  ISETP.GT.AND P6, PT, R3, 0x99, PT ;  /* 0x000000990300780c */ /* 0x000fd60003fc4270 */
[----:B------:R0:W-:Y:S01]  /*19ab0*/  @P5 STG.E.U16 desc[UR36][R8.64+0x130], R18 ;  /* 0x0001301208005986 */ /* 0x0001e2000c101524 */
[----:B------:R-:W-:Y:S01]  /*19ac0*/  ISETP.GT.AND P5, PT, R0, 0x80, P6 ;  /* 0x000000800000780c */ /* 0x000fe200037a4270 */
[----:B---3--:R-:W-:-:S05]  /*19ad0*/  FMUL R12, R12, R2 ;  /* 0x000000020c0c7220 */ /* 0x008fca0000400000 */
[----:B------:R-:W-:-:S04]  /*19ae0*/  F2FP.F16.F32.PACK_AB R12, RZ, R12 ;  /* 0x0000000cff0c723e */ /* 0x000fc800000000ff */
[----:B------:R-:W-:Y:S01]  /*19af0*/  PRMT R19, R12, 0x7610, R19 ;  /* 0x000076100c137816 */ /* 0x000fe20000000013 */
[----:B------:R-:W-:-:S05]  /*19b00*/  FMUL R12, R235, R2 ;  /* 0x00000002eb0c7220 */ /* 0x000fca0000400000 */
[----:B------:R-:W-:-:S04]  /*19b10*/  F2FP.F16.F32.PACK_AB R12, RZ, R12 ;  /* 0x0000000cff0c723e */ /* 0x000fc800000000ff */
[----:B0-----:R-:W-:Y:S01]  /*19b20*/  PRMT R18, R12, 0x7610, R18 ;  /* 0x000076100c127816 */ /* 0x001fe20000000012 */
[----:B----4-:R-:W-:-:S05]  /*19b30*/  FMUL R12, R233, R2 ;  /* 0x00000002e90c7220 */ /* 0x010fca0000400000 */
[----:B------:R-:W-:Y:S01]  /*19b40*/  F2FP.F16.F32.PACK_AB R12, RZ, R12 ;  /* 0x0000000cff0c723e */ /* 0x000fe200000000ff */
[-C--:B------:R-:W-:Y:S01]  /*19b50*/  FMUL R120, R120, R2.reuse ;  /* 0x0000000278787220 */ /* 0x080fe20000400000 */
[-C--:B------:R-:W-:Y:S01]  /*19b60*/  FMUL R121, R121, R2.reuse ;  /* 0x0000000279797220 */ /* 0x080fe20000400000 */
[-C--:B------:R-:W-:Y:S01]  /*19b70*/  FMUL R122, R122, R2.reuse ;  /* 0x000000027a7a7220 */ /* 0x080fe20000400000 */
[----:B------:R-:W-:Y:S02]  /*19b80*/  FMUL R123, R123, R2 ;  /* 0x000000027b7b7220 */ /* 0x000fe40000400000 */
[----:B------:R-:W-:Y:S02]  /*19b90*/  F2FP.F16.F32.PACK_AB R120, RZ, R120 ;  /* 0x00000078ff78723e */ /* 0x000fe400000000ff */
[----:B------:R-:W-:Y:S02]  /*19ba0*/  F2FP.F16.F32.PACK_AB R121, RZ, R121 ;  /* 0x00000079ff79723e */ /* 0x000fe400000000ff */
[----:B------:R-:W-:-:S02]  /*19bb0*/  F2FP.F16.F32.PACK_AB R122, RZ, R122 ;  /* 0x0000007aff7a723e */ /* 0x000fc400000000ff */
[----:B------:R-:W-:Y:S01]  /*19bc0*/  F2FP.F16.F32.PACK_AB R123, RZ, R123 ;  /* 0x0000007bff7b723e */ /* 0x000fe200000000ff */
[-C--:B------:R-:W-:Y:S01]  /*19bd0*/  FMUL R124, R124, R2.reuse ;  /* 0x000000027c7c7220 */ /* 0x080fe20000400000 */
[----:B------:R-:W-:-:S04]  /*19be0*/  FMUL R125, R125, R2 ;  /* 0x000000027d7d7220 */ /* 0x000fc80000400000 */
[----:B------:R-:W-:Y:S02]  /*19bf0*/  F2FP.F16.F32.PACK_AB R124, RZ, R124 ;  /* 0x0000007cff7c723e */ /* 0x000fe400000000ff */
[----:B------:R-:W-:Y:S01]  /*19c00*/  F2FP.F16.F32.PACK_AB R125, RZ, R125 ;  /* 0x0000007dff7d723e */ /* 0x000fe200000000ff */
[-C--:B------:R-:W-:Y:S01]  /*19c10*/  FMUL R126, R126, R2.reuse ;  /* 0x000000027e7e7220 */ /* 0x080fe20000400000 */
[----:B------:R-:W-:-:S04]  /*19c20*/  FMUL R127, R127, R2 ;  /* 0x000000027f7f7220 */ /* 0x000fc80000400000 */
[----:B------:R-:W-:Y:S02]  /*19c30*/  F2FP.F16.F32.PACK_AB R126, RZ, R126 ;  /* 0x0000007eff7e723e */ /* 0x000fe400000000ff */
[----:B------:R-:W-:Y:S01]  /*19c40*/  F2FP.F16.F32.PACK_AB R127, RZ, R127 ;  /* 0x0000007fff7f723e */ /* 0x000fe200000000ff */
[-C--:B------:R-:W-:Y:S01]  /*19c50*/  FMUL R128, R128, R2.reuse ;  /* 0x0000000280807220 */ /* 0x080fe20000400000 */
[----:B--2---:R-:W-:-:S05]  /*19c60*/  FMUL R15, R15, R2 ;  /* 0x000000020f0f7220 */ /* 0x004fca0000400000 */
[----:B------:R-:W-:-:S05]  /*19c70*/  F2FP.F16.F32.PACK_AB R15, RZ, R15 ;  /* 0x0000000fff0f723e */ /* 0x000fca00000000ff */
[----:B------:R0:W-:Y:S01]  /*19c80*/  @P5 STG.E.U16 desc[UR36][R8.64+0x132], R15 ;  /* 0x0001320f08005986 */ /* 0x0001e2000c101524 */
[----:B------:R-:W-:-:S04]  /*19c90*/  ISETP.GT.AND P5, PT, R3, 0x98, PT ;  /* 0x000000980300780c */ /* 0x000fc80003fa4270 */
[----:B------:R-:W-:-:S13]  /*19ca0*/  ISETP.GT.AND P5, PT, R0, 0x88, P5 ;  /* 0x000000880000780c */ /* 0x000fda0002fa4270 */
[----:B------:R1:W-:Y:S01]  /*19cb0*/  @P5 STG.E.U16 desc[UR36][R10.64+0x130], R19 ;  /* 0x000130130a005986 */ /* 0x0003e2000c101524 */
[----:B------:R-:W-:Y:S02]  /*19cc0*/  ISETP.GT.AND P5, PT, R0, 0x88, P6 ;  /* 0x000000880000780c */ /* 0x000fe400037a4270 */
[----:B------:R-:W-:Y:S02]  /*19cd0*/  ISETP.GT.AND P6, PT, R3, 0xa0, PT ;  /* 0x000000a00300780c */ /* 0x000fe40003fc4270 */
[----:B0-----:R-:W-:-:S09]  /*19ce0*/  PRMT R15, R12, 0x7610, R15 ;  /* 0x000076100c0f7816 */ /* 0x001fd2000000000f */
[----:B------:R0:W-:Y:S01]  /*19cf0*/  @P5 STG.E.U16 desc[UR36][R10.64+0x132], R18 ;  /* 0x000132120a005986 */ /* 0x0001e2000c101524 */
[----:B------:R-:W-:Y:S02]  /*19d00*/  ISETP.GT.AND P5, PT, R0, 0x80, P6 ;  /* 0x000000800000780c */ /* 0x000fe400037a4270 */
[----:B------:R-:W-:Y:S01]  /*19d10*/  ISETP.GT.AND P6, PT, R3, 0xa1, PT ;  /* 0x000000a10300780c */ /* 0x000fe20003fc4270 */
[----:B-----5:R-:W-:-:S05]  /*19d20*/  FMUL R12, R232, R2 ;  /* 0x00000002e80c7220 */ /* 0x020fca0000400000 */
[----:B------:R-:W-:-:S05]  /*19d30*/  F2FP.F16.F32.PACK_AB R12, RZ, R12 ;  /* 0x0000000cff0c723e */ /* 0x000fca00000000ff */
[----:B------:R2:W-:Y:S01]  /*19d40*/  @P5 STG.E.U16 desc[UR36][R8.64+0x140], R15 ;  /* 0x0001400f08005986 */ /* 0x0005e2000c101524 */
[----:B------:R-:W-:Y:S02]  /*19d50*/  ISETP.GT.AND P5, PT, R0, 0x80, P6 ;  /* 0x000000800000780c */ /* 0x000fe400037a4270 */
[----:B-1----:R-:W-:Y:S01]  /*19d60*/  PRMT R19, R12, 0x7610, R19 ;  /* 0x000076100c137816 */ /* 0x002fe20000000013 */
[----:B------:R-:W-:-:S10]  /*19d70*/  FMUL R12, R231, R2 ;  /* 0x00000002e70c7220 */ /* 0x000fd40000400000 */
[----:B------:R1:W-:Y:S01]  /*19d80*/  @P5 STG.E.U16 desc[UR36][R8.64+0x142], R19 ;  /* 0x0001421308005986 */ /* 0x0003e2000c101524 */
[----:B------:R-:W-:-:S04]  /*19d90*/  ISETP.GT.AND P5, PT, R3, 0xa0, PT ;  /* 0x000000a00300780c */ /* 0x000fc80003fa4270 */
[----:B------:R-:W-:Y:S02]  /*19da0*/  ISETP.GT.AND P5, PT, R0, 0x88, P5 ;  /* 0x000000880000780c */ /* 0x000fe40002fa4270 */
[----:B------:R-:W-:-:S04]  /*19db0*/  F2FP.F16.F32.PACK_AB R12, RZ, R12 ;  /* 0x0000000cff0c723e */ /* 0x000fc800000000ff */
[----:B0-----:R-:W-:Y:S01]  /*19dc0*/  PRMT R18, R12, 0x7610, R18 ;  /* 0x000076100c127816 */ /* 0x001fe20000000012 */
[----:B------:R-:W-:-:S06]  /*19dd0*/  FMUL R12, R230, R2 ;  /* 0x00000002e60c7220 */ /* 0x000fcc0000400000 */
[----:B------:R0:W-:Y:S01]  /*19de0*/  @P5 STG.E.U16 desc[UR36][R10.64+0x140], R18 ;  /* 0x000140120a005986 */ /* 0x0001e2000c101524 */
[----:B------:R-:W-:Y:S02]  /*19df0*/  ISETP.GT.AND P5, PT, R0, 0x88, P6 ;  /* 0x000000880000780c */ /* 0x000fe400037a4270 */
[----:B------:R-:W-:Y:S02]  /*19e00*/  F2FP.F16.F32.PACK_AB R12, RZ, R12 ;  /* 0x0000000cff0c723e */ /* 0x000fe400000000ff */
[----:B------:R-:W-:Y:S02]  /*19e10*/  ISETP.GT.AND P6, PT, R3, 0xa8, PT ;  /* 0x000000a80300780c */ /* 0x000fe40003fc4270 */
[----:B--2---:R-:W-:Y:S01]  /*19e20*/  PRMT R15, R12, 0x7610, R15 ;  /* 0x000076100c0f7816 */ /* 0x004fe2000000000f */
[----:B------:R-:W-:-:S06]  /*19e30*/  FMUL R12, R229, R2 ;  /* 0x00000002e50c7220 */ /* 0x000fcc0000400000 */
[----:B------:R2:W-:Y:S01]  /*19e40*/  @P5 STG.E.U16 desc[UR36][R10.64+0x142], R15 ;  /* 0x0001420f0a005986 */ /* 0x0005e2000c101524 */
[----:B------:R-:W-:Y:S02]  /*19e50*/  ISETP.GT.AND P5, PT, R0, 0x80, P6 ;  /* 0x000000800000780c */ /* 0x000fe400037a4270 */
[----:B------:R-:W-:-:S04]  /*19e60*/  F2FP.F16.F32.PACK_AB R12, RZ, R12 ;  /* 0x0000000cff0c723e */ /* 0x000fc800000000ff */
[----:B-1----:R-:W-:Y:S01]  /*19e70*/  PRMT R19, R12, 0x7610, R19 ;  /* 0x000076100c137816 */ /* 0x002fe20000000013 */
[----:B------:R-:W-:-:S06]  /*19e80*/  FMUL R12, R228, R2 ;  /* 0x00000002e40c7220 */ /* 0x000fcc0000400000 */
[----:B------:R-:W-:Y:S01]  /*19e90*/  @P5 STG.E.U16 desc[UR36][R8.64+0x150], R19 ;  /* 0x0001501308005986 */ /* 0x000fe2000c101524 */
[----:B------:R-:W-:Y:S02]  /*19ea0*/  ISETP.GT.AND P5, PT, R0, 0x80, P4 ;  /* 0x000000800000780c */ /* 0x000fe400027a4270 */
[----:B------:R-:W-:-:S04]  /*19eb0*/  F2FP.F16.F32.PACK_AB R12, RZ, R12 ;  /* 0x0000000cff0c723e */ /* 0x000fc800000000ff */
[----:B0-----:R-:W-:Y:S01]  /*19ec0*/  PRMT R18, R12, 0x7610, R18 ;  /* 0x000076100c127816 */ /* 0x001fe20000000012 */
[-C--:B------:R-:W-:Y:S01]  /*19ed0*/  FMUL R12, R227, R2.reuse ;  /* 0x00000002e30c7220 */ /* 0x080fe20000400000 */
[----:B--2---:R-:W-:Y:S01]  /*19ee0*/  FMUL R15, R226, R2 ;  /* 0x00000002e20f7220 */ /* 0x004fe20000400000 */
[----:B------:R-:W-:-:S04]  /*19ef0*/  ISETP.GT.AND P4, PT, R0, 0x88, P4 ;  /* 0x000000880000780c */ /* 0x000fc80002784270 */
[----:B------:R0:W-:Y:S01]  /*19f00*/  @P5 STG.E.U16 desc[UR36][R8.64+0x152], R18 ;  /* 0x0001521208005986 */ /* 0x0001e2000c101524 */
[----:B------:R-:W-:Y:S02]  /*19f10*/  ISETP.GT.AND P5, PT, R0, 0x88, P6 ;  /* 0x000000880000780c */ /* 0x000fe400037a4270 */
[----:B------:R-:W-:Y:S02]  /*19f20*/  F2FP.F16.F32.PACK_AB R12, RZ, R12 ;  /* 0x0000000cff0c723e */ /* 0x000fe400000000ff */
[----:B------:R-:W-:Y:S02]  /*19f30*/  F2FP.F16.F32.PACK_AB R15, RZ, R15 ;  /* 0x0000000fff0f723e */ /* 0x000fe400000000ff */
[----:B------:R-:W-:Y:S02]  /*19f40*/  PRMT R216, R12, 0x7610, R216 ;  /* 0x000076100cd87816 */ /* 0x000fe400000000d8 */
[----:B------:R-:W-:Y:S01]  /*19f50*/  PRMT R217, R15, 0x7610, R217 ;  /* 0x000076100fd97816 */ /* 0x000fe200000000d9 */
[-C--:B------:R-:W-:Y:S01]  /*19f60*/  FMUL R12, R225, R2.reuse ;  /* 0x00000002e10c7220 */ /* 0x080fe20000400000 */
[----:B------:R-:W-:-:S03]  /*19f70*/  FMUL R15, R224, R2 ;  /* 0x00000002e00f7220 */ /* 0x000fc60000400000 */
[----:B------:R1:W-:Y:S01]  /*19f80*/  @P5 STG.E.U16 desc[UR36][R10.64+0x150], R216 ;  /* 0x000150d80a005986 */ /* 0x0003e2000c101524 */
[----:B------:R-:W-:-:S03]  /*19f90*/  ISETP.GT.AND P5, PT, R0, 0x80, P1 ;  /* 0x000000800000780c */ /* 0x000fc60000fa4270 */
[----:B------:R2:W-:Y:S01]  /*19fa0*/  @P4 STG.E.U16 desc[UR36][R10.64+0x152], R217 ;  /* 0x000152d90a004986 */ /* 0x0005e2000c101524 */
[C---:B------:R-:W-:Y:S02]  /*19fb0*/  ISETP.GT.AND P4, PT, R0.reuse, 0x80, P3 ;  /* 0x000000800000780c */ /* 0x040fe40001f84270 */
[----:B------:R-:W-:Y:S01]  /*19fc0*/  ISETP.GT.AND P1, PT, R0, 0x88, P1 ;  /* 0x000000880000780c */ /* 0x000fe20000f24270 */
[----:B0-----:R-:W-:Y:S01]  /*19fd0*/  FMUL R18, R223, R2 ;  /* 0x00000002df127220 */ /* 0x001fe20000400000 */
[----:B------:R-:W-:Y:S02]  /*19fe0*/  F2FP.F16.F32.PACK_AB R19, RZ, R12 ;  /* 0x0000000cff13723e */ /* 0x000fe400000000ff */
[----:B------:R-:W-:Y:S02]  /*19ff0*/  F2FP.F16.F32.PACK_AB R20, RZ, R15 ;  /* 0x0000000fff14723e */ /* 0x000fe400000000ff */
[----:B-1----:R-:W-:Y:S02]  /*1a000*/  PRMT R216, R19, 0x7610, R216 ;  /* 0x0000761013d87816 */ /* 0x002fe400000000d8 */
[----:B------:R-:W-:-:S02]  /*1a010*/  F2FP.F16.F32.PACK_AB R21, RZ, R18 ;  /* 0x00000012ff15723e */ /* 0x000fc400000000ff */
[----:B--2---:R-:W-:Y:S01]  /*1a020*/  PRMT R217, R20, 0x7610, R217 ;  /* 0x0000761014d97816 */ /* 0x004fe200000000d9 */
[----:B------:R-:W-:Y:S01]  /*1a030*/  @P5 STG.E.U16 desc[UR36][R8.64+0x160], R216 ;  /* 0x000160d808005986 */ /* 0x000fe2000c101524 */
[----:B------:R-:W-:-:S03]  /*1a040*/  ISETP.GT.AND P3, PT, R0, 0x88, P3 ;  /* 0x000000880000780c */ /* 0x000fc60001f64270 */
[----:B------:R-:W-:Y:S01]  /*1a050*/  @P4 STG.E.U16 desc[UR36][R8.64+0x162], R217 ;  /* 0x000162d908004986 */ /* 0x000fe2000c101524 */
[----:B------:R-:W-:-:S03]  /*1a060*/  ISETP.GT.AND P4, PT, R0, 0x80, P0 ;  /* 0x000000800000780c */ /* 0x000fc60000784270 */
[----:B------:R-:W-:Y:S01]  /*1a070*/  @P1 STG.E.U16 desc[UR36][R10.64+0x160], R21 ;  /* 0x000160150a001986 */ /* 0x000fe2000c101524 */
[----:B------:R-:W-:Y:S01]  /*1a080*/  ISETP.GT.AND P1, PT, R0, 0x80, P2 ;  /* 0x000000800000780c */ /* 0x000fe20001724270 */
[-C--:B------:R-:W-:Y:S01]  /*1a090*/  FMUL R12, R222, R2.reuse ;  /* 0x00000002de0c7220 */ /* 0x080fe20000400000 */
[C---:B------:R-:W-:Y:S01]  /*1a0a0*/  ISETP.GT.AND P0, PT, R0.reuse, 0x88, P0 ;  /* 0x000000880000780c */ /* 0x040fe20000704270 */
[-C--:B------:R-:W-:Y:S01]  /*1a0b0*/  FMUL R15, R221, R2.reuse ;  /* 0x00000002dd0f7220 */ /* 0x080fe20000400000 */
[----:B------:R-:W-:Y:S01]  /*1a0c0*/  ISETP.GT.AND P2, PT, R0, 0x88, P2 ;  /* 0x000000880000780c */ /* 0x000fe20001744270 */
[-C--:B------:R-:W-:Y:S01]  /*1a0d0*/  FMUL R18, R220, R2.reuse ;  /* 0x00000002dc127220 */ /* 0x080fe20000400000 */
[-C--:B------:R-:W-:Y:S01]  /*1a0e0*/  FMUL R19, R219, R2.reuse ;  /* 0x00000002db137220 */ /* 0x080fe20000400000 */
[----:B------:R-:W-:Y:S01]  /*1a0f0*/  FMUL R20, R218, R2 ;  /* 0x00000002da147220 */ /* 0x000fe20000400000 */
[----:B------:R-:W-:Y:S02]  /*1a100*/  F2FP.F16.F32.PACK_AB R12, RZ, R12 ;  /* 0x0000000cff0c723e */ /* 0x000fe400000000ff */
[----:B------:R-:W-:-:S02]  /*1a110*/  F2FP.F16.F32.PACK_AB R15, RZ, R15 ;  /* 0x0000000fff0f723e */ /* 0x000fc400000000ff */
[----:B------:R-:W-:Y:S02]  /*1a120*/  F2FP.F16.F32.PACK_AB R18, RZ, R18 ;  /* 0x00000012ff12723e */ /* 0x000fe400000000ff */
[----:B------:R-:W-:Y:S02]  /*1a130*/  F2FP.F16.F32.PACK_AB R19, RZ, R19 ;  /* 0x00000013ff13723e */ /* 0x000fe400000000ff */
[----:B------:R-:W-:Y:S02]  /*1a140*/  F2FP.F16.F32.PACK_AB R20, RZ, R20 ;  /* 0x00000014ff14723e */ /* 0x000fe400000000ff */
[C---:B------:R-:W-:Y:S01]  /*1a150*/  ISETP.GT.AND P5, PT, R3.reuse, 0xc0, PT ;  /* 0x000000c00300780c */ /* 0x040fe20003fa4270 */
[----:B------:R-:W-:Y:S01]  /*1a160*/  @P3 STG.E.U16 desc[UR36][R10.64+0x162], R12 ;  /* 0x0001620c0a003986 */ /* 0x000fe2000c101524 */
[----:B------:R-:W-:-:S03]  /*1a170*/  ISETP.GT.AND P6, PT, R3, 0xc1, PT ;  /* 0x000000c10300780c */ /* 0x000fc60003fc4270 */
[----:B------:R-:W-:Y:S01]  /*1a180*/  @P4 STG.E.U16 desc[UR36][R8.64+0x170], R15 ;  /* 0x0001700f08004986 */ /* 0x000fe2000c101524 */
[----:B------:R-:W-:-:S03]  /*1a190*/  ISETP.GT.AND P3, PT, R0, RZ, P6 ;  /* 0x000000ff0000720c */ /* 0x000fc60003764270 */
[----:B------:R-:W-:Y:S01]  /*1a1a0*/  @P1 STG.E.U16 desc[UR36][R8.64+0x172], R18 ;  /* 0x0001721208001986 */ /* 0x000fe2000c101524 */
[----:B------:R-:W-:-:S03]  /*1a1b0*/  ISETP.GT.AND P1, PT, R0, RZ, P5 ;  /* 0x000000ff0000720c */ /* 0x000fc60002f24270 */
[----:B------:R-:W-:Y:S01]  /*1a1c0*/  @P0 STG.E.U16 desc[UR36][R10.64+0x170], R19 ;  /* 0x000170130a000986 */ /* 0x000fe2000c101524 */
[----:B------:R-:W-:-:S03]  /*1a1d0*/  ISETP.GT.AND P0, PT, R0, 0x8, P6 ;  /* 0x000000080000780c */ /* 0x000fc60003704270 */
[----:B------:R0:W-:Y:S01]  /*1a1e0*/  @P2 STG.E.U16 desc[UR36][R10.64+0x172], R20 ;  /* 0x000172140a002986 */ /* 0x0001e2000c101524 */
[C---:B------:R-:W-:Y:S02]  /*1a1f0*/  ISETP.GT.AND P2, PT, R0.reuse, 0x8, P5 ;  /* 0x000000080000780c */ /* 0x040fe40002f44270 */
[C---:B------:R-:W-:Y:S02]  /*1a200*/  ISETP.GT.AND P5, PT, R3.reuse, 0xc8, PT ;  /* 0x000000c80300780c */ /* 0x040fe40003fa4270 */
[----:B------:R-:W-:Y:S01]  /*1a210*/  ISETP.GT.AND P4, PT, R3, 0xc9, PT ;  /* 0x000000c90300780c */ /* 0x000fe20003f84270 */
[----:B------:R-:W-:Y:S01]  /*1a220*/  @P1 STG.E.U16 desc[UR36][R4.64+0x180], R120 ;  /* 0x0001807804001986 */ /* 0x000fe2000c101524 */
[----:B------:R-:W-:-:S03]  /*1a230*/  ISETP.GT.AND P1, PT, R0, RZ, P5 ;  /* 0x000000ff0000720c */ /* 0x000fc60002f24270 */
[----:B------:R-:W-:Y:S04]  /*1a240*/  @P3 STG.E.U16 desc[UR36][R4.64+0x182], R121 ;  /* 0x0001827904003986 */ /* 0x000fe8000c101524 */
[----:B------:R-:W-:Y:S04]  /*1a250*/  @P2 STG.E.U16 desc[UR36][R6.64+0x180], R122 ;  /* 0x0001807a06002986 */ /* 0x000fe8000c101524 */
[----:B------:R-:W-:Y:S01]  /*1a260*/  @P0 STG.E.U16 desc[UR36][R6.64+0x182], R123 ;  /* 0x0001827b06000986 */ /* 0x000fe2000c101524 */
[----:B------:R-:W-:-:S03]  /*1a270*/  ISETP.GT.AND P0, PT, R0, RZ, P4 ;  /* 0x000000ff0000720c */ /* 0x000fc60002704270 */
[----:B------:R-:W-:Y:S01]  /*1a280*/  @P1 STG.E.U16 desc[UR36][R4.64+0x190], R124 ;  /* 0x0001907c04001986 */ /* 0x000fe2000c101524 */
[----:B------:R-:W-:-:S09]  /*1a290*/  ISETP.GT.AND P1, PT, R0, 0x8, P5 ;  /* 0x000000080000780c */ /* 0x000fd20002f24270 */
[----:B------:R-:W-:Y:S01]  /*1a2a0*/  @P0 STG.E.U16 desc[UR36][R4.64+0x192], R125 ;  /* 0x0001927d04000986 */ /* 0x000fe2000c101524 */
[----:B------:R-:W-:Y:S02]  /*1a2b0*/  ISETP.GT.AND P0, PT, R0, 0x8, P4 ;  /* 0x000000080000780c */ /* 0x000fe40002704270 */
[----:B------:R-:W-:Y:S01]  /*1a2c0*/  ISETP.GT.AND P3, PT, R3, 0xd0, PT ;  /* 0x000000d00300780c */ /* 0x000fe20003f64270 */
[----:B------:R-:W-:Y:S01]  /*1a2d0*/  @P1 STG.E.U16 desc[UR36][R6.64+0x190], R126 ;  /* 0x0001907e06001986 */ /* 0x000fe2000c101524 */
[----:B------:R-:W-:-:S09]  /*1a2e0*/  F2FP.F16.F32.PACK_AB R128, RZ, R128 ;  /* 0x00000080ff80723e */ /* 0x000fd200000000ff */
[----:B------:R-:W-:Y:S01]  /*1a2f0*/  @P0 STG.E.U16 desc[UR36][R6.64+0x192], R127 ;  /* 0x0001927f06000986 */ /* 0x000fe2000c101524 */
[----:B------:R-:W-:Y:S02]  /*1a300*/  ISETP.GT.AND P0, PT, R0, RZ, P3 ;  /* 0x000000ff0000720c */ /* 0x000fe40001f04270 */
[----:B------:R-:W-:Y:S01]  /*1a310*/  ISETP.GT.AND P2, PT, R3, 0xd1, PT ;  /* 0x000000d10300780c */ /* 0x000fe20003f44270 */
[----:B------:R-:W-:-:S10]  /*1a320*/  FMUL R129, R129, R2 ;  /* 0x0000000281817220 */ /* 0x000fd40000400000 */
[----:B------:R-:W-:Y:S01]  /*1a330*/  @P0 STG.E.U16 desc[UR36][R4.64+0x1a0], R128 ;  /* 0x0001a08004000986 */ /* 0x000fe2000c101524 */
[----:B0-----:R-:W-:-:S05]  /*1a340*/  IADD3 R10, P0, R13, R8, RZ ;  /* 0x000000080d0a7210 */ /* 0x001fca0007f1e0ff */
[----:B------:R-:W-:Y:S01]  /*1a350*/  IMAD.X R11, R14, 0x1, R9, P0 ;  /* 0x000000010e0b7824 */ /* 0x000fe200000e0609 */
[----:B------:R-:W-:Y:S02]  /*1a360*/  ISETP.GT.AND P0, PT, R0, RZ, P2 ;  /* 0x000000ff0000720c */ /* 0x000fe40001704270 */
[----:B------:R-:W-:Y:S01]  /*1a370*/  F2FP.F16.F32.PACK_AB R129, RZ, R129 ;  /* 0x00000081ff81723e */ /* 0x000fe200000000ff */
[----:B------:R-:W-:-:S10]  /*1a380*/  FMUL R130, R130, R2 ;  /* 0x0000000282827220 */ /* 0x000fd40000400000 */
[----:B------:R-:W-:Y:S01]  /*1a390*/  @P0 STG.E.U16 desc[UR36][R4.64+0x1a2], R129 ;  /* 0x0001a28104000986 */ /* 0x000fe2000c101524 */
[----:B------:R-:W-:Y:S02]  /*1a3a0*/  ISETP.GT.AND P0, PT, R0, 0x8, P3 ;  /* 0x000000080000780c */ /* 0x000fe40001f04270 */
[----:B------:R-:W-:Y:S01]  /*1a3b0*/  F2FP.F16.F32.PACK_AB R130, RZ, R130 ;  /* 0x00000082ff82723e */ /* 0x000fe200000000ff */
[----:B------:R-:W-:-:S10]  /*1a3c0*/  FMUL R131, R131, R2 ;  /* 0x0000000283837220 */ /* 0x000fd40000400000 */
[----:B------:R-:W-:Y:S01]  /*1a3d0*/  @P0 STG.E.U16 desc[UR36][R6.64+0x1a0], R130 ;  /* 0x0001a08206000986 */ /* 0x000fe2000c101524 */
[----:B------:R-:W-:Y:S02]  /*1a3e0*/  ISETP.GT.AND P0, PT, R0, 0x8, P2 ;  /* 0x000000080000780c */ /* 0x000fe40001704270 */
[----:B------:R-:W-:Y:S02]  /*1a3f0*/  F2FP.F16.F32.PACK_AB R131, RZ, R131 ;  /* 0x00000083ff83723e */ /* 0x000fe400000000ff */
[----:B------:R-:W-:Y:S01]  /*1a400*/  ISETP.GT.AND P2, PT, R3, 0xd8, PT ;  /* 0x000000d80300780c */ /* 0x000fe20003f44270 */
[----:B------:R-:W-:-:S08]  /*1a410*/  FMUL R132, R132, R2 ;  /* 0x0000000284847220 */ /* 0x000fd00000400000 */
[----:B------:R-:W-:Y:S01]  /*1a420*/  @P0 STG.E.U16 desc[UR36][R6.64+0x1a2], R131 ;  /* 0x0001a28306000986 */ /* 0x000fe2000c101524 */
[----:B------:R-:W-:Y:S02]  /*1a430*/  ISETP.GT.AND P0, PT, R0, RZ, P2 ;  /* 0x000000ff0000720c */ /* 0x000fe40001704270 */
[----:B------:R-:W-:Y:S02]  /*1a440*/  F2FP.F16.F32.PACK_AB R132, RZ, R132 ;  /* 0x00000084ff84723e */ /* 0x000fe400000000ff */
[----:B------:R-:W-:Y:S01]  /*1a450*/  ISETP.GT.AND P1, PT, R3, 0xd9, PT ;  /* 0x000000d90300780c */ /* 0x000fe20003f24270 */
[----:B------:R-:W-:-:S08]  /*1a460*/  FMUL R133, R133, R2 ;  /* 0x0000000285857220 */ /* 0x000fd00000400000 */
[----:B------:R-:W-:Y:S01]  /*1a470*/  @P0 STG.E.U16 desc[UR36][R4.64+0x1b0], R132 ;  /* 0x0001b08404000986 */ /* 0x000fe2000c101524 */
        /* <DEDUP_REMOVED lines=333> */
[----:B------:R-:W-:Y:S01]  /*1b950*/  F2FP.F16.F32.PACK_AB R207, RZ, R207 ;  /* 0x000000cfffcf723e */ /* 0x000fe200000000ff */
[----:B------:R-:W-:-:S10]  /*1b960*/  FMUL R208, R208, R2 ;  /* 0x00000002d0d07220 */ /* 0x000fd40000400000 */
[----:B------:R-:W-:Y:S01]  /*1b970*/  @P0 STG.E.U16 desc[UR36][R6.64+0x2d2], R207 ;  /* 0x0002d2cf06000986 */ /* 0x000fe2000c101524 */
[----:B------:R-:W-:-:S04]  /*1b980*/  ISETP.GT.AND P0, PT, R3, 0x170, PT ;  /* 0x000001700300780c */ /* 0x000fc80003f04270 */
        /* <DEDUP_REMOVED lines=22> */
[----:B------:R-:W-:-:S04]  /*1baf0*/  ISETP.GT.AND P1, PT, R3, 0x179, PT ;  /* 0x000001790300780c */ /* 0x000fc80003f24270 */
[----:B------:R-:W-:Y:S02]  /*1bb00*/  ISETP.GT.AND P6, PT, R0, RZ, P1 ;  /* 0x000000ff0000720c */ /* 0x000fe40000fc4270 */
[----:B------:R-:W-:Y:S01]  /*1bb10*/  F2FP.F16.F32.PACK_AB R213, RZ, R213 ;  /* 0x000000d5ffd5723e */ /* 0x000fe200000000ff */
[----:B------:R-:W-:-:S10]  /*1bb20*/  FMUL R214, R214, R2 ;  /* 0x00000002d6d67220 */ /* 0x000fd40000400000 */
[----:B------:R0:W-:Y:S01]  /*1bb30*/  @P6 STG.E.U16 desc[UR36][R4.64+0x2f2], R213 ;  /* 0x0002f2d504006986 */ /* 0x0001e2000c101524 */
[----:B------:R-:W-:Y:S02]  /*1bb40*/  ISETP.GT.AND P6, PT, R0, 0x8, P2 ;  /* 0x000000080000780c */ /* 0x000fe400017c4270 */
[----:B------:R-:W-:Y:S01]  /*1bb50*/  F2FP.F16.F32.PACK_AB R214, RZ, R214 ;  /* 0x000000d6ffd6723e */ /* 0x000fe200000000ff */
[----:B------:R-:W-:-:S10]  /*1bb60*/  FMUL R215, R215, R2 ;  /* 0x00000002d7d77220 */ /* 0x000fd40000400000 */
[----:B0-----:R-:W-:Y:S02]  /*1bb70*/  @P6 IMAD.MOV.U32 R4, RZ, RZ, R6 ;  /* 0x000000ffff046224 */ /* 0x001fe400078e0006 */
[----:B------:R-:W-:-:S05]  /*1bb80*/  @P6 IMAD.MOV.U32 R5, RZ, RZ, R7 ;  /* 0x000000ffff056224 */ /* 0x000fca00078e0007 */
[----:B------:R0:W-:Y:S01]  /*1bb90*/  @P6 STG.E.U16 desc[UR36][R4.64+0x2f0], R214 ;  /* 0x0002f0d604006986 */ /* 0x0001e2000c101524 */
[----:B------:R-:W-:Y:S02]  /*1bba0*/  ISETP.GT.AND P6, PT, R0, 0x8, P1 ;  /* 0x000000080000780c */ /* 0x000fe40000fc4270 */
[----:B------:R-:W-:Y:S01]  /*1bbb0*/  F2FP.F16.F32.PACK_AB R215, RZ, R215 ;  /* 0x000000d7ffd7723e */ /* 0x000fe200000000ff */
[----:B------:R-:W-:-:S10]  /*1bbc0*/  FMUL R24, R24, R2 ;  /* 0x0000000218187220 */ /* 0x000fd40000400000 */
[----:B------:R0:W-:Y:S01]  /*1bbd0*/  @P6 STG.E.U16 desc[UR36][R6.64+0x2f2], R215 ;  /* 0x0002f2d706006986 */ /* 0x0001e2000c101524 */
[----:B------:R-:W-:-:S04]  /*1bbe0*/  ISETP.GT.AND P6, PT, R3, 0xc0, PT ;  /* 0x000000c00300780c */ /* 0x000fc80003fc4270 */
        /* <DEDUP_REMOVED lines=419> */
[C---:B------:R-:W-:Y:S02]  /*1d620*/  ISETP.GT.AND P6, PT, R0.reuse, 0x80, P5 ;  /* 0x000000800000780c */ /* 0x040fe40002fc4270 */
[----:B------:R-:W-:Y:S02]  /*1d630*/  F2FP.F16.F32.PACK_AB R108, RZ, R108 ;  /* 0x0000006cff6c723e */ /* 0x000fe400000000ff */
[----:B------:R-:W-:Y:S01]  /*1d640*/  ISETP.GT.AND P5, PT, R0, 0x88, P5 ;  /* 0x000000880000780c */ /* 0x000fe20002fa4270 */
[-C--:B------:R-:W-:Y:S01]  /*1d650*/  FMUL R109, R109, R2.reuse ;  /* 0x000000026d6d7220 */ /* 0x080fe20000400000 */
[-C--:B------:R-:W-:Y:S01]  /*1d660*/  FMUL R110, R110, R2.reuse ;  /* 0x000000026e6e7220 */ /* 0x080fe20000400000 */
[----:B------:R-:W-:-:S06]  /*1d670*/  FMUL R111, R111, R2 ;  /* 0x000000026f6f7220 */ /* 0x000fcc0000400000 */
[----:B------:R0:W-:Y:S01]  /*1d680*/  @P6 STG.E.U16 desc[UR36][R8.64+0x2d0], R108 ;  /* 0x0002d06c08006986 */ /* 0x0001e2000c101524 */
[C---:B------:R-:W-:Y:S02]  /*1d690*/  ISETP.GT.AND P6, PT, R0.reuse, 0x80, P4 ;  /* 0x000000800000780c */ /* 0x040fe400027c4270 */
[----:B------:R-:W-:Y:S02]  /*1d6a0*/  ISETP.GT.AND P4, PT, R0, 0x88, P4 ;  /* 0x000000880000780c */ /* 0x000fe40002784270 */
[----:B------:R-:W-:Y:S02]  /*1d6b0*/  F2FP.F16.F32.PACK_AB R109, RZ, R109 ;  /* 0x0000006dff6d723e */ /* 0x000fe400000000ff */
[----:B------:R-:W-:Y:S02]  /*1d6c0*/  F2FP.F16.F32.PACK_AB R110, RZ, R110 ;  /* 0x0000006eff6e723e */ /* 0x000fe400000000ff */
[----:B------:R-:W-:-:S05]  /*1d6d0*/  F2FP.F16.F32.PACK_AB R111, RZ, R111 ;  /* 0x0000006fff6f723e */ /* 0x000fca00000000ff */
[----:B------:R0:W-:Y:S04]  /*1d6e0*/  @P6 STG.E.U16 desc[UR36][R8.64+0x2d2], R109 ;  /* 0x0002d26d08006986 */ /* 0x0001e8000c101524 */
[----:B------:R0:W-:Y:S01]  /*1d6f0*/  @P5 STG.E.U16 desc[UR36][R10.64+0x2d0], R110 ;  /* 0x0002d06e0a005986 */ /* 0x0001e2000c101524 */
[----:B------:R-:W-:-:S03]  /*1d700*/  ISETP.GT.AND P5, PT, R0, 0x80, P0 ;  /* 0x000000800000780c */ /* 0x000fc600007a4270 */
[----:B------:R0:W-:Y:S01]  /*1d710*/  @P4 STG.E.U16 desc[UR36][R10.64+0x2d2], R111 ;  /* 0x0002d26f0a004986 */ /* 0x0001e2000c101524 */
[----:B------:R-:W-:Y:S01]  /*1d720*/  ISETP.GT.AND P4, PT, R0, 0x80, P3 ;  /* 0x000000800000780c */ /* 0x000fe20001f84270 */
[-C--:B------:R-:W-:Y:S01]  /*1d730*/  FMUL R112, R112, R2.reuse ;  /* 0x0000000270707220 */ /* 0x080fe20000400000 */
[----:B------:R-:W-:-:S04]  /*1d740*/  FMUL R113, R113, R2 ;  /* 0x0000000271717220 */ /* 0x000fc80000400000 */
[----:B------:R-:W-:Y:S02]  /*1d750*/  F2FP.F16.F32.PACK_AB R112, RZ, R112 ;  /* 0x00000070ff70723e */ /* 0x000fe400000000ff */
[----:B------:R-:W-:Y:S02]  /*1d760*/  F2FP.F16.F32.PACK_AB R113, RZ, R113 ;  /* 0x00000071ff71723e */ /* 0x000fe400000000ff */
[C---:B------:R-:W-:Y:S01]  /*1d770*/  ISETP.GT.AND P0, PT, R0.reuse, 0x88, P0 ;  /* 0x000000880000780c */ /* 0x040fe20000704270 */
[----:B------:R0:W-:Y:S01]  /*1d780*/  @P5 STG.E.U16 desc[UR36][R8.64+0x2e0], R112 ;  /* 0x0002e07008005986 */ /* 0x0001e2000c101524 */
[C---:B------:R-:W-:Y:S02]  /*1d790*/  ISETP.GT.AND P3, PT, R0.reuse, 0x88, P3 ;  /* 0x000000880000780c */ /* 0x040fe40001f64270 */
[C---:B------:R-:W-:Y:S01]  /*1d7a0*/  ISETP.GT.AND P5, PT, R0.reuse, 0x80, P2 ;  /* 0x000000800000780c */ /* 0x040fe200017a4270 */
[----:B------:R0:W-:Y:S01]  /*1d7b0*/  @P4 STG.E.U16 desc[UR36][R8.64+0x2e2], R113 ;  /* 0x0002e27108004986 */ /* 0x0001e2000c101524 */
[----:B------:R-:W-:Y:S01]  /*1d7c0*/  ISETP.GT.AND P4, PT, R0, 0x80, P1 ;  /* 0x000000800000780c */ /* 0x000fe20000f84270 */
[-C--:B------:R-:W-:Y:S01]  /*1d7d0*/  FMUL R114, R114, R2.reuse ;  /* 0x0000000272727220 */ /* 0x080fe20000400000 */
[C---:B------:R-:W-:Y:S01]  /*1d7e0*/  ISETP.GT.AND P2, PT, R0.reuse, 0x88, P2 ;  /* 0x000000880000780c */ /* 0x040fe20001744270 */
[-C--:B------:R-:W-:Y:S01]  /*1d7f0*/  FMUL R115, R115, R2.reuse ;  /* 0x0000000273737220 */ /* 0x080fe20000400000 */
[----:B------:R-:W-:Y:S01]  /*1d800*/  ISETP.GT.AND P1, PT, R0, 0x88, P1 ;  /* 0x000000880000780c */ /* 0x000fe20000f24270 */
[-C--:B------:R-:W-:Y:S01]  /*1d810*/  FMUL R116, R116, R2.reuse ;  /* 0x0000000274747220 */ /* 0x080fe20000400000 */
[-C--:B------:R-:W-:Y:S01]  /*1d820*/  FMUL R117, R117, R2.reuse ;  /* 0x0000000275757220 */ /* 0x080fe20000400000 */
[-C--:B------:R-:W-:Y:S01]  /*1d830*/  FMUL R118, R118, R2.reuse ;  /* 0x0000000276767220 */ /* 0x080fe20000400000 */
[----:B------:R-:W-:Y:S01]  /*1d840*/  FMUL R119, R119, R2 ;  /* 0x0000000277777220 */ /* 0x000fe20000400000 */
[----:B------:R-:W-:-:S02]  /*1d850*/  F2FP.F16.F32.PACK_AB R114, RZ, R114 ;  /* 0x00000072ff72723e */ /* 0x000fc400000000ff */
[----:B------:R-:W-:Y:S02]  /*1d860*/  F2FP.F16.F32.PACK_AB R115, RZ, R115 ;  /* 0x00000073ff73723e */ /* 0x000fe400000000ff */
[----:B------:R-:W-:Y:S02]  /*1d870*/  F2FP.F16.F32.PACK_AB R116, RZ, R116 ;  /* 0x00000074ff74723e */ /* 0x000fe400000000ff */
[----:B------:R-:W-:Y:S02]  /*1d880*/  F2FP.F16.F32.PACK_AB R117, RZ, R117 ;  /* 0x00000075ff75723e */ /* 0x000fe400000000ff */
[----:B------:R-:W-:Y:S02]  /*1d890*/  F2FP.F16.F32.PACK_AB R118, RZ, R118 ;  /* 0x00000076ff76723e */ /* 0x000fe400000000ff */
[----:B------:R-:W-:Y:S01]  /*1d8a0*/  F2FP.F16.F32.PACK_AB R119, RZ, R119 ;  /* 0x00000077ff77723e */ /* 0x000fe200000000ff */
[----:B------:R0:W-:Y:S04]  /*1d8b0*/  @P0 STG.E.U16 desc[UR36][R10.64+0x2e0], R114 ;  /* 0x0002e0720a000986 */ /* 0x0001e8000c101524 */
[----:B------:R0:W-:Y:S04]  /*1d8c0*/  @P3 STG.E.U16 desc[UR36][R10.64+0x2e2], R115 ;  /* 0x0002e2730a003986 */ /* 0x0001e8000c101524 */
[----:B------:R0:W-:Y:S04]  /*1d8d0*/  @P5 STG.E.U16 desc[UR36][R8.64+0x2f0], R116 ;  /* 0x0002f07408005986 */ /* 0x0001e8000c101524 */
[----:B------:R0:W-:Y:S04]  /*1d8e0*/  @P4 STG.E.U16 desc[UR36][R8.64+0x2f2], R117 ;  /* 0x0002f27508004986 */ /* 0x0001e8000c101524 */
[----:B------:R0:W-:Y:S04]  /*1d8f0*/  @P2 STG.E.U16 desc[UR36][R10.64+0x2f0], R118 ;  /* 0x0002f0760a002986 */ /* 0x0001e8000c101524 */
[----:B------:R0:W-:Y:S02]  /*1d900*/  @P1 STG.E.U16 desc[UR36][R10.64+0x2f2], R119 ;  /* 0x0002f2770a001986 */ /* 0x0001e4000c101524 */
.L_x_797:
[----:B------:R-:W-:Y:S05]  /*1d910*/  BSYNC B0 ;  /* 0x0000000000007941 */ /* 0x000fea0003800000 */
.L_x_33:
[----:B0-----:R-:W2:Y:S04]  /*1d920*/  LDL.LU R5, [R1+0x30c] ;  /* 0x00030c0001057983 */ /* 0x001ea80000300800 */
[----:B------:R-:W2:Y:S01]  /*1d930*/  LDL.LU R4, [R1+0x310] ;  /* 0x0003100001047983 */ /* 0x000ea20000300800 */
[----:B------:R-:W-:Y:S01]  /*1d940*/  ULDC UR4, c[0x0][0xc] ;  /* 0x0000030000047ab9 */ /* 0x000fe20000000800 */
[----:B------:R-:W-:Y:S01]  /*1d950*/  ULDC UR5, c[0x0][0x10] ;  /* 0x0000040000057ab9 */ /* 0x000fe20000000800 */
[----:B------:R-:W2:Y:S01]  /*1d960*/  LDC R3, c[0x0][0x14] ;  /* 0x00000500ff037b82 */ /* 0x000ea20000000800 */
[----:B------:R-:W-:Y:S01]  /*1d970*/  UIMAD.WIDE.U32 UR4, UR4, UR5, URZ ;  /* 0x00000005040472a5 */ /* 0x000fe2000f8e003f */
[----:B------:R-:W-:Y:S01]  /*1d980*/  PRMT R0, RZ, 0x7610, R0 ;  /* 0x00007610ff007816 */ /* 0x000fe20000000000 */
[----:B------:R-:W-:-:S04]  /*1d990*/  IMAD.MOV.U32 R19, RZ, RZ, -0x1 ;  /* 0xffffffffff137424 */ /* 0x000fc800078e00ff */
[----:B--2---:R-:W-:-:S04]  /*1d9a0*/  IMAD.WIDE.U32 R4, R3, UR4, R4 ;  /* 0x0000000403047c25 */ /* 0x004fc8000f8e0004 */
[----:B------:R-:W-:Y:S01]  /*1d9b0*/  IMAD R3, R3, UR5, RZ ;  /* 0x0000000503037c24 */ /* 0x000fe2000f8e02ff */
[----:B------:R-:W-:Y:S01]  /*1d9c0*/  ULDC.64 UR4, c[0x0][0x650] ;  /* 0x0001940000047ab9 */ /* 0x000fe20000000a00 */
[----:B------:R-:W-:Y:S01]  /*1d9d0*/  IMAD.MOV.U32 R25, RZ, RZ, R4 ;  /* 0x000000ffff197224 */ /* 0x000fe200078e0004 */
[----:B------:R-:W-:Y:S01]  /*1d9e0*/  ISETP.GE.U32.AND P0, PT, R4, UR4, PT ;  /* 0x0000000404007c0c */ /* 0x000fe2000bf06070 */
[----:B------:R-:W-:Y:S02]  /*1d9f0*/  IMAD.IADD R28, R5, 0x1, R3 ;  /* 0x00000001051c7824 */ /* 0x000fe400078e0203 */
[----:B------:R-:W-:-:S03]  /*1da00*/  IMAD.MOV.U32 R3, RZ, RZ, -0x1 ;  /* 0xffffffffff037424 */ /* 0x000fc600078e00ff */
[----:B------:R0:W-:Y:S01]  /*1da10*/  STL [R1+0x30c], R28 ;  /* 0x00030c1c01007387 */ /* 0x0001e20000100800 */
[----:B------:R-:W-:-:S03]  /*1da20*/  ISETP.GE.U32.AND.EX P0, PT, R28, UR5, PT, P0 ;  /* 0x000000051c007c0c */ /* 0x000fc6000bf06100 */
[----:B------:R0:W-:Y:S04]  /*1da30*/  STL [R1+0x310], R25 ;  /* 0x0003101901007387 */ /* 0x0001e80000100800 */
[----:B------:R0:W-:Y:S06]  /*1da40*/  STL [R1+0x308], R3 ;  /* 0x0003080301007387 */ /* 0x0001ec0000100800 */
[----:B------:R-:W-:Y:S05]  /*1da50*/  @P0 BRA `(.L_x_798) ;  /* 0x0000000400740947 */ /* 0x000fea0003800000 */
[----:B------:R-:W2:Y:S01]  /*1da60*/  S2R R18, SR_CTAID.X ;  /* 0x0000000000127919 */ /* 0x000ea20000002500 */
[----:B---3--:R-:W3:Y:S01]  /*1da70*/  LDC.64 R10, c[0x0][0x628] ;  /* 0x00018a00ff0a7b82 */ /* 0x008ee20000000a00 */
[----:B------:R-:W-:Y:S01]  /*1da80*/  ULDC UR4, c[0x0][0x150] ;  /* 0x0000540000047ab9 */ /* 0x000fe20000000800 */
[----:B----4-:R-:W-:Y:S01]  /*1da90*/  IMAD.MOV.U32 R8, RZ, RZ, R25 ;  /* 0x000000ffff087224 */ /* 0x010fe200078e0019 */
[----:B------:R-:W4:Y:S01]  /*1daa0*/  S2R R20, SR_CTAID.Y ;  /* 0x0000000000147919 */ /* 0x000f220000002600 */
[----:B------:R-:W-:-:S04]  /*1dab0*/  IMAD.MOV.U32 R9, RZ, RZ, R28 ;  /* 0x000000ffff097224 */ /* 0x000fc800078e001c */
[----:B------:R-:W0:Y:S08]  /*1dac0*/  LDC R21, c[0x0][0x144] ;  /* 0x00005100ff157b82 */ /* 0x000e300000000800 */
[----:B-1----:R-:W1:Y:S08]  /*1dad0*/  LDC R12, c[0x0][0x630] ;  /* 0x00018c00ff0c7b82 */ /* 0x002e700000000800 */
[----:B------:R-:W0:Y:S01]  /*1dae0*/  LDC.64 R14, c[0x0][0x620] ;  /* 0x00018800ff0e7b82 */ /* 0x000e220000000a00 */
[----:B---3--:R-:W-:-:S04]  /*1daf0*/  ISETP.NE.U32.AND P0, PT, R10, RZ, PT ;  /* 0x000000ff0a00720c */ /* 0x008fc80003f05070 */
[----:B------:R-:W-:Y:S02]  /*1db00*/  ISETP.NE.AND.EX P0, PT, R11, RZ, PT, P0 ;  /* 0x000000ff0b00720c */ /* 0x000fe40003f05300 */
[----:B--2---:R-:W-:-:S05]  /*1db10*/  I2FP.F32.U32 R0, R18 ;  /* 0x0000001200007245 */ /* 0x004fca0000201000 */
[----:B------:R-:W-:-:S04]  /*1db20*/  FMUL R0, R0, UR4 ;  /* 0x0000000400007c20 */ /* 0x000fc80008400000 */
[----:B------:R2:W3:Y:S02]  /*1db30*/  F2I.U32.TRUNC.NTZ R19, R0 ;  /* 0x0000000000137305 */ /* 0x0004e4000020f000 */
[----:B-1--4-:R-:W-:Y:S05]  /*1db40*/  @!P0 BRA `(.L_x_799) ;  /* 0x0000000000288947 */ /* 0x012fea0003800000 */
[----:B--2---:R-:W0:Y:S02]  /*1db50*/  LDC R0, c[0x0][0x634] ;  /* 0x00018d00ff007b82 */ /* 0x004e240000000800 */
[----:B0-----:R-:W-:-:S05]  /*1db60*/  IADD3 R3, P0, R25, R0, RZ ;  /* 0x0000000019037210 */ /* 0x001fca0007f1e0ff */
        /* <DEDUP_REMOVED lines=8> */
.L_x_799:
[-CC-:B------:R-:W-:Y:S01]  /*1dbf0*/  SHF.R.U64 R13, R8, R12.reuse, R9.reuse ;  /* 0x0000000c080d7219 */ /* 0x180fe20000001209 */
[----:B------:R-:W1:Y:S01]  /*1dc00*/  LDC.64 R26, c[0x0][0x640] ;  /* 0x00019000ff1a7b82 */ /* 0x000e620000000a00 */
[----:B--2---:R-:W-:Y:S01]  /*1dc10*/  SHF.R.U32.HI R0, RZ, R12, R9 ;  /* 0x0000000cff007219 */ /* 0x004fe20000011609 */
[----:B------:R-:W-:Y:S01]  /*1dc20*/  IMAD.MOV.U32 R4, RZ, RZ, R25 ;  /* 0x000000ffff047224 */ /* 0x000fe200078e0019 */
[----:B0-----:R-:W-:Y:S01]  /*1dc30*/  IADD3 R3, P0, RZ, -R13, RZ ;  /* 0x8000000dff037210 */ /* 0x001fe20007f1e0ff */
[----:B---3--:R-:W-:Y:S01]  /*1dc40*/  IMAD.MOV R19, RZ, RZ, -R19 ;  /* 0x000000ffff137224 */ /* 0x008fe200078e0a13 */
[----:B------:R-:W-:Y:S01]  /*1dc50*/  ULDC UR4, c[0x0][0x154] ;  /* 0x0000550000047ab9 */ /* 0x000fe20000000800 */
[----:B------:R-:W-:Y:S02]  /*1dc60*/  IMAD.MOV.U32 R7, RZ, RZ, 0x1 ;  /* 0x00000001ff077424 */ /* 0x000fe400078e00ff */
[----:B------:R-:W0:Y:S01]  /*1dc70*/  LDC R6, c[0x0][0x618] ;  /* 0x00018600ff067b82 */ /* 0x000e220000000800 */
[----:B------:R-:W-:-:S02]  /*1dc80*/  IMAD.X R5, RZ, RZ, ~R0, P0 ;  /* 0x000000ffff057224 */ /* 0x000fc400000e0e00 */
[----:B------:R-:W-:Y:S02]  /*1dc90*/  IMAD R21, R21, R19, R18 ;  /* 0x0000001315157224 */ /* 0x000fe400078e0212 */
[-C--:B------:R-:W-:Y:S02]  /*1dca0*/  IMAD R0, R5, R14.reuse, RZ ;  /* 0x0000000e05007224 */ /* 0x080fe400078e02ff */
[----:B------:R-:W-:Y:S01]  /*1dcb0*/  IMAD.MOV.U32 R5, RZ, RZ, R28 ;  /* 0x000000ffff057224 */ /* 0x000fe200078e001c */
[----:B------:R-:W2:Y:S01]  /*1dcc0*/  LDC R8, c[0x0][0x608] ;  /* 0x00018200ff087b82 */ /* 0x000ea20000000800 */
[----:B------:R-:W-:-:S04]  /*1dcd0*/  IMAD.WIDE.U32 R4, R3, R14, R4 ;  /* 0x0000000e03047225 */ /* 0x000fc800078e0004 */
[----:B------:R-:W-:-:S03]  /*1dce0*/  IMAD R3, R3, R15, R0 ;  /* 0x0000000f03037224 */ /* 0x000fc600078e0200 */
[----:B------:R-:W3:Y:S01]  /*1dcf0*/  LDC R24, c[0x0][0x658] ;  /* 0x00019600ff187b82 */ /* 0x000ee20000000800 */
[----:B------:R-:W-:Y:S01]  /*1dd00*/  I2FP.F32.U32 R0, R20 ;  /* 0x0000001400007245 */ /* 0x000fe20000201000 */
[----:B------:R-:W-:Y:S01]  /*1dd10*/  IMAD.IADD R3, R5, 0x1, R3 ;  /* 0x0000000105037824 */ /* 0x000fe200078e0203 */
[----:B-1----:R-:W-:Y:S01]  /*1dd20*/  ISETP.NE.U32.AND P0, PT, R26, RZ, PT ;  /* 0x000000ff1a00720c */ /* 0x002fe20003f05070 */
[----:B------:R-:W-:Y:S02]  /*1dd30*/  IMAD.MOV.U32 R5, RZ, RZ, -0x1 ;  /* 0xffffffffff057424 */ /* 0x000fe400078e00ff */
[----:B------:R-:W-:Y:S02]  /*1dd40*/  FMUL R0, R0, UR4 ;  /* 0x0000000400007c20 */ /* 0x000fe40008400000 */
[----:B------:R-:W1:Y:S01]  /*1dd50*/  LDC R19, c[0x0][0x148] ;  /* 0x00005200ff137b82 */ /* 0x000e620000000800 */
[----:B0-----:R-:W-:Y:S01]  /*1dd60*/  SHF.R.U64 R12, R4, R6, R3 ;  /* 0x00000006040c7219 */ /* 0x001fe20000001203 */
[----:B------:R0:W4:Y:S01]  /*1dd70*/  F2I.U32.TRUNC.NTZ R15, R0 ;  /* 0x00000000000f7305 */ /* 0x000122000020f000 */
[----:B------:R-:W-:-:S02]  /*1dd80*/  ISETP.NE.AND.EX P0, PT, R27, RZ, PT, P0 ;  /* 0x000000ff1b00720c */ /* 0x000fc40003f05300 */
[----:B------:R-:W-:-:S03]  /*1dd90*/  SHF.R.U32.HI R3, RZ, R6, R3 ;  /* 0x00000006ff037219 */ /* 0x000fc60000011603 */
[----:B------:R-:W0:Y:S01]  /*1dda0*/  LDC R18, c[0x0][0x600] ;  /* 0x00018000ff127b82 */ /* 0x000e220000000800 */
[-CC-:B--2---:R-:W-:Y:S02]  /*1ddb0*/  SHF.R.U64 R10, R12, R8.reuse, R3.reuse ;  /* 0x000000080c0a7219 */ /* 0x184fe40000001203 */
[----:B------:R-:W-:-:S05]  /*1ddc0*/  SHF.R.U32.HI R3, RZ, R8, R3 ;  /* 0x00000008ff037219 */ /* 0x000fca0000011603 */
[----:B------:R-:W2:Y:S01]  /*1ddd0*/  LDC R28, c[0x0][0x648] ;  /* 0x00019200ff1c7b82 */ /* 0x000ea20000000800 */
[-C--:B---3--:R-:W-:Y:S02]  /*1dde0*/  SHF.L.U32 R4, R5, R24.reuse, RZ ;  /* 0x0000001805047219 */ /* 0x088fe400000006ff */
[--C-:B------:R-:W-:Y:S02]  /*1ddf0*/  SHF.R.U64 R14, R10, R24, R3.reuse ;  /* 0x000000180a0e7219 */ /* 0x100fe40000001203 */
[----:B------:R-:W-:Y:S02]  /*1de00*/  LOP3.LUT R25, RZ, R4, RZ, 0x33, !PT ;  /* 0x00000004ff197212 */ /* 0x000fe400078e33ff */
[-C--:B------:R-:W-:Y:S01]  /*1de10*/  SHF.R.U32.HI R5, RZ, R24.reuse, R3 ;  /* 0x00000018ff057219 */ /* 0x080fe20000011603 */
[----:B------:R-:W3:Y:S01]  /*1de20*/  LDC R29, c[0x0][0x638] ;  /* 0x00018e00ff1d7b82 */ /* 0x000ee20000000800 */
[----:B------:R-:W-:Y:S01]  /*1de30*/  SHF.L.U32 R234, R7, R24, RZ ;  /* 0x0000001807ea7219 */ /* 0x000fe200000006ff */
[----:B------:R-:W-:-:S06]  /*1de40*/  IMAD.MOV.U32 R4, RZ, RZ, R14 ;  /* 0x000000ffff047224 */ /* 0x000fcc00078e000e */
[----:B------:R-:W0:Y:S01]  /*1de50*/  LDC R30, c[0x0][0x610] ;  /* 0x00018400ff1e7b82 */ /* 0x000e220000000800 */
[----:B----4-:R-:W-:Y:S05]  /*1de60*/  @!P0 BRA `(.L_x_800) ;  /* 0x0000000000288947 */ /* 0x010fea0003800000 */
        /* <DEDUP_REMOVED lines=10> */
.L_x_800:
[----:B------:R-:W4:Y:S01]  /*1df10*/  LDC R3, c[0x0][0x65c] ;  /* 0x00019700ff037b82 */ /* 0x000f220000000800 */
[----:B------:R1:W-:Y:S01]  /*1df20*/  STL [R1+0x308], R13 ;  /* 0x0003080d01007387 */ /* 0x0003e20000100800 */
[----:B0-2---:R-:W-:Y:S01]  /*1df30*/  SHF.R.U64 R0, R4, R28, R5 ;  /* 0x0000001c04007219 */ /* 0x005fe20000001205 */
[----:B------:R-:W-:Y:S01]  /*1df40*/  VIADD R7, R18, 0xffffffff ;  /* 0xffffffff12077836 */ /* 0x000fe20000000000 */
[----:B------:R-:W-:Y:S01]  /*1df50*/  LOP3.LUT R5, R10, R25, RZ, 0xc0, !PT ;  /* 0x000000190a057212 */ /* 0x000fe200078ec0ff */
[----:B------:R-:W-:Y:S02]  /*1df60*/  IMAD.MOV R15, RZ, RZ, -R15 ;  /* 0x000000ffff0f7224 */ /* 0x000fe400078e0a0f */
[----:B------:R-:W-:Y:S02]  /*1df70*/  IMAD.MOV.U32 R4, RZ, RZ, 0x1 ;  /* 0x00000001ff047424 */ /* 0x000fe400078e00ff */
[----:B------:R-:W-:Y:S01]  /*1df80*/  IMAD R234, R234, R0, R5 ;  /* 0x00000000eaea7224 */ /* 0x000fe200078e0205 */
[----:B------:R-:W-:-:S02]  /*1df90*/  LOP3.LUT R5, R12, R7, RZ, 0xc0, !PT ;  /* 0x000000070c057212 */ /* 0x000fc400078ec0ff */
[----:B----4-:R-:W-:Y:S01]  /*1dfa0*/  ISETP.NE.AND P0, PT, R3, 0x1, PT ;  /* 0x000000010300780c */ /* 0x010fe20003f05270 */
[----:B------:R-:W-:-:S04]  /*1dfb0*/  IMAD.MOV R3, RZ, RZ, -R0 ;  /* 0x000000ffff037224 */ /* 0x000fc800078e0a00 */
[----:B---3--:R-:W-:-:S04]  /*1dfc0*/  IMAD R0, R3, R29, R14 ;  /* 0x0000001d03007224 */ /* 0x008fc800078e020e */
[----:B------:R-:W-:Y:S01]  /*1dfd0*/  IMAD R3, R0, R18, R5 ;  /* 0x0000001200037224 */ /* 0x000fe200078e0205 */
[----:B------:R-:W-:-:S03]  /*1dfe0*/  PRMT R0, R4, 0x7610, R0 ;  /* 0x0000761004007816 */ /* 0x000fc60000000000 */
[----:B-1----:R-:W-:-:S04]  /*1dff0*/  @P0 IMAD R21, R19, R15, R20 ;  /* 0x0000000f13150224 */ /* 0x002fc800078e0214 */
[----:B------:R-:W-:-:S05]  /*1e000*/  IMAD R234, R234, R30, R21 ;  /* 0x0000001eeaea7224 */ /* 0x000fca00078e0215 */
[----:B------:R-:W-:Y:S02]  /*1e010*/  SEL R19, R3, R234, !P0 ;  /* 0x000000ea03137207 */ /* 0x000fe40004000000 */
[----:B------:R-:W-:-:S07]  /*1e020*/  SEL R234, R234, R3, !P0 ;  /* 0x00000003eaea7207 */ /* 0x000fce0004000000 */
.L_x_798:
[----:B------:R-:W-:Y:S01]  /*1e030*/  LOP3.LUT P0, RZ, R0, 0xff, RZ, 0xc0, !PT ;  /* 0x000000ff00ff7812 */ /* 0x000fe2000780c0ff */
[----:B------:R-:W-:-:S12]  /*1e040*/  IMAD.MOV.U32 R18, RZ, RZ, R234 ;  /* 0x000000ffff127224 */ /* 0x000fd800078e00ea */
[----:B------:R-:W-:Y:S05]  /*1e050*/  @P0 BRA `(.L_x_801) ;  /* 0xfffffe3000d80947 */ /* 0x000fea000383ffff */
[----:B------:R-:W-:Y:S05]  /*1e060*/  EXIT ;  /* 0x000000000000794d */ /* 0x000fea0003800000 */
.L_x_8:
[----:B------:R-:W2:Y:S01]  /*1e070*/  LDL R20, [R1+0x310] ;  /* 0x0003100001147983 */ /* 0x000ea20000100800 */
[----:B------:R-:W-:-:S03]  /*1e080*/  ULDC.64 UR4, c[0x0][0x650] ;  /* 0x0001940000047ab9 */ /* 0x000fc60000000a00 */
[----:B------:R-:W3:Y:S01]  /*1e090*/  LDL R21, [R1+0x30c] ;  /* 0x00030c0001157983 */ /* 0x000ee20000100800 */
[----:B------:R-:W-:Y:S01]  /*1e0a0*/  PRMT R4, RZ, 0x7610, R4 ;  /* 0x00007610ff047816 */ /* 0x000fe20000000004 */
[----:B------:R-:W-:Y:S02]  /*1e0b0*/  IMAD.MOV.U32 R3, RZ, RZ, -0x1 ;  /* 0xffffffffff037424 */ /* 0x000fe400078e00ff */
[----:B------:R-:W-:Y:S02]  /*1e0c0*/  IMAD.MOV.U32 R5, RZ, RZ, -0x1 ;  /* 0xffffffffff057424 */ /* 0x000fe400078e00ff */
[----:B------:R-:W-:Y:S01]  /*1e0d0*/  IMAD.MOV.U32 R11, RZ, RZ, -0x1 ;  /* 0xffffffffff0b7424 */ /* 0x000fe200078e00ff */
[----:B--2---:R-:W-:-:S04]  /*1e0e0*/  ISETP.GE.U32.AND P0, PT, R20, UR4, PT ;  /* 0x0000000414007c0c */ /* 0x004fc8000bf06070 */
[----:B---3--:R-:W-:-:S13]  /*1e0f0*/  ISETP.GE.U32.AND.EX P0, PT, R21, UR5, PT, P0 ;  /* 0x0000000515007c0c */ /* 0x008fda000bf06100 */
[----:B------:R-:W-:Y:S05]  /*1e100*/  @P0 BRA `(.L_x_802) ;  /* 0x0000000400340947 */ /* 0x000fea0003800000 */
        /* <DEDUP_REMOVED lines=18> */
.L_x_803:
[----:B0-----:R-:W0:Y:S01]  /*1e230*/  LDC.64 R24, c[0x0][0x640] ;  /* 0x00019000ff187b82 */ /* 0x001e220000000a00 */
[-CC-:B------:R-:W-:Y:S01]  /*1e240*/  SHF.R.U64 R16, R12, R8.reuse, R13.reuse ;  /* 0x000000080c107219 */ /* 0x180fe2000000120d */
[----:B------:R-:W-:Y:S01]  /*1e250*/  IMAD.MOV.U32 R4, RZ, RZ, R20 ;  /* 0x000000ffff047224 */ /* 0x000fe200078e0014 */
[----:B------:R-:W-:Y:S01]  /*1e260*/  SHF.R.U32.HI R3, RZ, R8, R13 ;  /* 0x00000008ff037219 */ /* 0x000fe2000001160d */
[----:B------:R-:W-:Y:S01]  /*1e270*/  IMAD.MOV.U32 R5, RZ, RZ, R21 ;  /* 0x000000ffff057224 */ /* 0x000fe200078e0015 */
[----:B------:R-:W-:Y:S01]  /*1e280*/  IADD3 R11, P0, RZ, -R16, RZ ;  /* 0x80000010ff0b7210 */ /* 0x000fe20007f1e0ff */
[----:B------:R-:W-:Y:S02]  /*1e290*/  IMAD.MOV.U32 R23, RZ, RZ, 0x1 ;  /* 0x00000001ff177424 */ /* 0x000fe400078e00ff */
[----:B------:R-:W1:Y:S02]  /*1e2a0*/  LDC R10, c[0x0][0x618] ;  /* 0x00018600ff0a7b82 */ /* 0x000e640000000800 */
[----:B------:R-:W-:-:S02]  /*1e2b0*/  IMAD.X R3, RZ, RZ, ~R3, P0 ;  /* 0x000000ffff037224 */ /* 0x000fc400000e0e03 */
[----:B------:R-:W-:-:S04]  /*1e2c0*/  IMAD.WIDE.U32 R4, R11, R18, R4 ;  /* 0x000000120b047225 */ /* 0x000fc800078e0004 */
[----:B------:R-:W2:Y:S01]  /*1e2d0*/  LDC R12, c[0x0][0x608] ;  /* 0x00018200ff0c7b82 */ /* 0x000ea20000000800 */
[----:B------:R-:W-:-:S04]  /*1e2e0*/  IMAD R8, R3, R18, RZ ;  /* 0x0000001203087224 */ /* 0x000fc800078e02ff */
[----:B------:R-:W-:-:S03]  /*1e2f0*/  IMAD R3, R11, R19, R8 ;  /* 0x000000130b037224 */ /* 0x000fc600078e0208 */
[----:B------:R-:W3:Y:S01]  /*1e300*/  LDC R22, c[0x0][0x658] ;  /* 0x00019600ff167b82 */ /* 0x000ee20000000800 */
[----:B------:R-:W-:Y:S01]  /*1e310*/  IMAD.IADD R3, R5, 0x1, R3 ;  /* 0x0000000105037824 */ /* 0x000fe200078e0203 */
[----:B0-----:R-:W-:Y:S01]  /*1e320*/  ISETP.NE.U32.AND P0, PT, R24, RZ, PT ;  /* 0x000000ff1800720c */ /* 0x001fe20003f05070 */
[----:B------:R-:W-:-:S03]  /*1e330*/  IMAD.MOV.U32 R5, RZ, RZ, -0x1 ;  /* 0xffffffffff057424 */ /* 0x000fc600078e00ff */
[----:B------:R-:W-:Y:S02]  /*1e340*/  ISETP.NE.AND.EX P0, PT, R25, RZ, PT, P0 ;  /* 0x000000ff1900720c */ /* 0x000fe40003f05300 */
[----:B------:R-:W0:Y:S01]  /*1e350*/  LDC R17, c[0x0][0x600] ;  /* 0x00018000ff117b82 */ /* 0x000e220000000800 */
[-CC-:B-1----:R-:W-:Y:S02]  /*1e360*/  SHF.R.U64 R8, R4, R10.reuse, R3.reuse ;  /* 0x0000000a04087219 */ /* 0x182fe40000001203 */
[----:B------:R-:W-:-:S05]  /*1e370*/  SHF.R.U32.HI R3, RZ, R10, R3 ;  /* 0x0000000aff037219 */ /* 0x000fca0000011603 */
[----:B------:R-:W1:Y:S01]  /*1e380*/  LDC R19, c[0x0][0x648] ;  /* 0x00019200ff137b82 */ /* 0x000e620000000800 */
[-CC-:B--2---:R-:W-:Y:S02]  /*1e390*/  SHF.R.U64 R18, R8, R12.reuse, R3.reuse ;  /* 0x0000000c08127219 */ /* 0x184fe40000001203 */
[----:B------:R-:W-:-:S05]  /*1e3a0*/  SHF.R.U32.HI R3, RZ, R12, R3 ;  /* 0x0000000cff037219 */ /* 0x000fca0000011603 */
[----:B------:R-:W2:Y:S01]  /*1e3b0*/  LDC R21, c[0x0][0x638] ;  /* 0x00018e00ff157b82 */ /* 0x000ea20000000800 */
[-C--:B---3--:R-:W-:Y:S02]  /*1e3c0*/  SHF.L.U32 R4, R5, R22.reuse, RZ ;  /* 0x0000001605047219 */ /* 0x088fe400000006ff */
[--C-:B------:R-:W-:Y:S02]  /*1e3d0*/  SHF.R.U64 R20, R18, R22, R3.reuse ;  /* 0x0000001612147219 */ /* 0x100fe40000001203 */
[----:B------:R-:W-:Y:S02]  /*1e3e0*/  LOP3.LUT R27, RZ, R4, RZ, 0x33, !PT ;  /* 0x00000004ff1b7212 */ /* 0x000fe400078e33ff */
[----:B------:R-:W-:Y:S01]  /*1e3f0*/  SHF.R.U32.HI R5, RZ, R22, R3 ;  /* 0x00000016ff057219 */ /* 0x000fe20000011603 */
[----:B------:R-:W3:Y:S01]  /*1e400*/  LDC R26, c[0x0][0x610] ;  /* 0x00018400ff1a7b82 */ /* 0x000ee20000000800 */
[----:B------:R-:W-:Y:S01]  /*1e410*/  IMAD.MOV.U32 R4, RZ, RZ, R20 ;  /* 0x000000ffff047224 */ /* 0x000fe200078e0014 */
[----:B------:R-:W-:Y:S06]  /*1e420*/  @!P0 BRA `(.L_x_804) ;  /* 0x0000000000288947 */ /* 0x000fec0003800000 */
        /* <DEDUP_REMOVED lines=10> */
.L_x_804:
[----:B------:R-:W4:Y:S01]  /*1e4d0*/  LDC R3, c[0x0][0x65c] ;  /* 0x00019700ff037b82 */ /* 0x000f220000000800 */
[----:B-1----:R-:W-:Y:S01]  /*1e4e0*/  SHF.R.U64 R4, R4, R19, R5 ;  /* 0x0000001304047219 */ /* 0x002fe20000001205 */
[----:B0-----:R-:W-:Y:S01]  /*1e4f0*/  VIADD R11, R17, 0xffffffff ;  /* 0xffffffff110b7836 */ /* 0x001fe20000000000 */
[----:B------:R-:W-:-:S03]  /*1e500*/  SHF.L.U32 R5, R23, R22, RZ ;  /* 0x0000001617057219 */ /* 0x000fc600000006ff */
[----:B------:R-:W-:Y:S01]  /*1e510*/  IMAD.MOV R7, RZ, RZ, -R4 ;  /* 0x000000ffff077224 */ /* 0x000fe200078e0a04 */
[----:B------:R-:W-:Y:S01]  /*1e520*/  LOP3.LUT R8, R8, R11, RZ, 0xc0, !PT ;  /* 0x0000000b08087212 */ /* 0x000fe200078ec0ff */
[----:B------:R-:W-:Y:S01]  /*1e530*/  IMAD.MOV.U32 R11, RZ, RZ, R16 ;  /* 0x000000ffff0b7224 */ /* 0x000fe200078e0010 */
[----:B----4-:R-:W-:Y:S02]  /*1e540*/  ISETP.NE.AND P0, PT, R3, 0x1, PT ;  /* 0x000000010300780c */ /* 0x010fe40003f05270 */
[----:B------:R-:W-:-:S05]  /*1e550*/  LOP3.LUT R3, R18, R27, RZ, 0xc0, !PT ;  /* 0x0000001b12037212 */ /* 0x000fca00078ec0ff */
[----:B------:R-:W-:Y:S02]  /*1e560*/  IMAD R5, R5, R4, R3 ;  /* 0x0000000405057224 */ /* 0x000fe400078e0203 */
[----:B--2---:R-:W-:Y:S02]  /*1e570*/  IMAD R3, R7, R21, R20 ;  /* 0x0000001507037224 */ /* 0x004fe400078e0214 */
[----:B------:R-:W-:Y:S02]  /*1e580*/  IMAD.MOV.U32 R4, RZ, RZ, 0x1 ;  /* 0x00000001ff047424 */ /* 0x000fe400078e00ff */
[----:B------:R-:W-:Y:S02]  /*1e590*/  @P0 IMAD R2, R9, R14, R6 ;  /* 0x0000000e09020224 */ /* 0x000fe400078e0206 */
[----:B------:R-:W-:Y:S02]  /*1e5a0*/  IMAD R3, R3, R17, R8 ;  /* 0x0000001103037224 */ /* 0x000fe400078e0208 */
[----:B---3--:R-:W-:-:S05]  /*1e5b0*/  IMAD R2, R5, R26, R2 ;  /* 0x0000001a05027224 */ /* 0x008fca00078e0202 */
[----:B------:R-:W-:Y:S02]  /*1e5c0*/  SEL R5, R3, R2, !P0 ;  /* 0x0000000203057207 */ /* 0x000fe40004000000 */
[----:B------:R-:W-:-:S07]  /*1e5d0*/  SEL R3, R2, R3, !P0 ;  /* 0x0000000302037207 */ /* 0x000fce0004000000 */
.L_x_802:
[----:B------:R-:W-:-:S08]  /*1e5e0*/  NOP ;  /* 0x0000000000007918 */ /* 0x000fd00000000000 */
[----:B0-----:R-:W0:-:S00]  /*1e5f0*/  USETMAXREG.DEALLOC.CTAPOOL 0x18 ;  /* 0x00000018000079c8 */ /* 0x001e0000080e0500 */
[----:B0-----:R-:W-:-:S13]  /*1e600*/  ISETP.NE.AND P0, PT, R0, RZ, PT ;  /* 0x000000ff0000720c */ /* 0x001fda0003f05270 */
[----:B------:R-:W-:Y:S05]  /*1e610*/  @P0 EXIT ;  /* 0x000000000000094d */ /* 0x000fea0003800000 */
[----:B------:R-:W-:Y:S01]  /*1e620*/  LOP3.LUT P0, RZ, R4, 0xff, RZ, 0xc0, !PT ;  /* 0x000000ff04ff7812 */ /* 0x000fe2000780c0ff */
[----:B------:R-:W-:Y:S02]  /*1e630*/  IMAD.MOV.U32 R7, RZ, RZ, 0x1 ;  /* 0x00000001ff077424 */ /* 0x000fe400078e00ff */
[----:B------:R-:W-:-:S10]  /*1e640*/  IMAD.MOV.U32 R8, RZ, RZ, RZ ;  /* 0x000000ffff087224 */ /* 0x000fd400078e00ff */
[----:B------:R-:W-:Y:S05]  /*1e650*/  @!P0 BRA `(.L_x_805) ;  /* 0x0000000c00588947 */ /* 0x000fea0003800000 */
[----:B------:R-:W2:Y:S01]  /*1e660*/  LDL R2, [R1+0x304] ;  /* 0x0003040001027983 */ /* 0x000ea20000100800 */
[----:B------:R-:W0:Y:S01]  /*1e670*/  LDC R0, c[0x0][0x28c] ;  /* 0x0000a300ff007b82 */ /* 0x000e220000000800 */
[----:B------:R-:W-:Y:S01]  /*1e680*/  ULDC UR5, c[0x0][0x600] ;  /* 0x0001800000057ab9 */ /* 0x000fe20000000800 */
[----:B------:R-:W-:Y:S01]  /*1e690*/  ULDC UR4, c[0x0][0xc] ;  /* 0x0000030000047ab9 */ /* 0x000fe20000000800 */
[----:B------:R-:W1:Y:S01]  /*1e6a0*/  S2R R16, SR_CgaCtaId ;  /* 0x0000000000107919 */ /* 0x000e620000008800 */
[----:B------:R-:W-:Y:S01]  /*1e6b0*/  UIADD3 UR16, UR5, -0x1, URZ ;  /* 0xffffffff05107890 */ /* 0x000fe2000fffe03f */
[----:B------:R-:W-:Y:S01]  /*1e6c0*/  BSSY B0, `(.L_x_805) ;  /* 0x00000cf000007945 */ /* 0x000fe20003800000 */
[----:B------:R-:W-:Y:S01]  /*1e6d0*/  ULDC UR6, c[0x0][0x658] ;  /* 0x0001960000067ab9 */ /* 0x000fe20000000800 */
[----:B------:R-:W-:Y:S01]  /*1e6e0*/  ULDC UR5, c[0x0][0x10] ;  /* 0x0000040000057ab9 */ /* 0x000fe20000000800 */
[----:B------:R-:W-:Y:S01]  /*1e6f0*/  UMOV UR7, 0xffffffff ;  /* 0xffffffff00077882 */ /* 0x000fe20000000000 */
[----:B------:R-:W-:Y:S01]  /*1e700*/  UMOV UR8, 0x1 ;  /* 0x0000000100087882 */ /* 0x000fe20000000000 */
[----:B------:R-:W-:Y:S01]  /*1e710*/  UIMAD.WIDE.U32 UR4, UR4, UR5, URZ ;  /* 0x00000005040472a5 */ /* 0x000fe2000f8e003f */
[----:B------:R-:W-:Y:S01]  /*1e720*/  IMAD.MOV.U32 R10, RZ, RZ, 0x1 ;  /* 0x00000001ff0a7424 */ /* 0x000fe200078e00ff */
[----:B------:R-:W-:Y:S01]  /*1e730*/  USHF.L.U32 UR7, UR7, UR6, URZ ;  /* 0x0000000607077299 */ /* 0x000fe2000800063f */
[----:B------:R-:W-:Y:S01]  /*1e740*/  IMAD.MOV.U32 R8, RZ, RZ, RZ ;  /* 0x000000ffff087224 */ /* 0x000fe200078e00ff */
[----:B------:R-:W-:-:S02]  /*1e750*/  USHF.L.U32 UR18, UR8, UR6, URZ ;  /* 0x0000000608127299 */ /* 0x000fc4000800063f */
[----:B------:R-:W-:Y:S01]  /*1e760*/  ULOP3.LUT UR17, URZ, UR7, URZ, 0x33, !UPT ;  /* 0x000000073f117292 */ /* 0x000fe2000f8e333f */
[----:B------:R-:W-:Y:S01]  /*1e770*/  ULDC UR6, c[0x0][0x14] ;  /* 0x0000050000067ab9 */ /* 0x000fe20000000800 */
[----:B------:R-:W-:Y:S01]  /*1e780*/  ULDC.64 UR22, c[0x0][0x198] ;  /* 0x0000660000167ab9 */ /* 0x000fe20000000a00 */
[----:B------:R-:W-:Y:S02]  /*1e790*/  UIMAD.WIDE.U32 UR20, UR4, UR6, URZ ;  /* 0x00000006041472a5 */ /* 0x000fe4000f8e003f */
[----:B------:R-:W-:Y:S01]  /*1e7a0*/  UIMAD UR13, UR5, UR6, URZ ;  /* 0x00000006050d72a4 */ /* 0x000fe2000f8e023f */
[----:B0-----:R-:W-:-:S03]  /*1e7b0*/  VIADD R0, R0, 0xf ;  /* 0x0000000f00007836 */ /* 0x001fc60000000000 */
[----:B------:R-:W-:Y:S02]  /*1e7c0*/  UIADD3 UR13, UR21, UR13, URZ ;  /* 0x0000000d150d7290 */ /* 0x000fe4000fffe03f */
[----:B------:R-:W-:-:S04]  /*1e7d0*/  SHF.R.S32.HI R7, RZ, 0x1f, R0 ;  /* 0x0000001fff077819 */ /* 0x000fc80000011400 */
[----:B------:R-:W-:Y:S01]  /*1e7e0*/  LEA.HI R0, R7, R0, RZ, 0x4 ;  /* 0x0000000007007211 */ /* 0x000fe200078f20ff */
[----:B------:R-:W-:Y:S01]  /*1e7f0*/  IMAD.MOV.U32 R7, RZ, RZ, 0x1 ;  /* 0x00000001ff077424 */ /* 0x000fe200078e00ff */
[----:B-1----:R-:W-:Y:S02]  /*1e800*/  LOP3.LUT R16, R16, 0x1, RZ, 0xc0, !PT ;  /* 0x0000000110107812 */ /* 0x002fe400078ec0ff */
[----:B------:R-:W-:-:S05]  /*1e810*/  SHF.R.S32.HI R0, RZ, 0x4, R0 ;  /* 0x00000004ff007819 */ /* 0x000fca0000011400 */
[----:B------:R-:W-:Y:S01]  /*1e820*/  VIADD R17, R0, 0x1 ;  /* 0x0000000100117836 */ /* 0x000fe20000000000 */
[----:B--2---:R-:W-:-:S07]  /*1e830*/  LOP3.LUT R6, R2, 0x2, RZ, 0xfc, !PT ;  /* 0x0000000202067812 */ /* 0x004fce00078efcff */
.L_x_816:
[----:B------:R-:W-:-:S03]  /*1e840*/  UMOV UR4, 0xffffffff ;  /* 0xffffffff00047882 */ /* 0x000fc60000000000 */
[----:B------:R-:W-:Y:S05]  /*1e850*/  BRA.DIV UR4, `(.L_x_806) ;  /* 0x0000001204e87947 */ /* 0x000fea000b800000 */
[----:B------:R-:W-:-:S13]  /*1e860*/  ELECT P6, URZ, PT ;  /* 0x00000000003f782f */ /* 0x000fda00038c0000 */
.L_x_835:
[----:B------:R-:W0:Y:S01]  /*1e870*/  LDC R2, c[0x0][0x28c] ;  /* 0x0000a300ff027b82 */ /* 0x000e220000000800 */
[----:B------:R-:W-:Y:S01]  /*1e880*/  BSSY B1, `(.L_x_807) ;  /* 0x000003b000017945 */ /* 0x000fe20003800000 */
[----:B0-----:R-:W-:-:S13]  /*1e890*/  ISETP.LT.OR P6, PT, R2, 0x1, !P6 ;  /* 0x000000010200780c */ /* 0x001fda00077c1670 */
[----:B------:R-:W-:Y:S05]  /*1e8a0*/  @P6 BRA `(.L_x_808) ;  /* 0x0000000000e06947 */ /* 0x000fea0003800000 */
[----:B------:R-:W-:Y:S02]  /*1e8b0*/  IMAD R4, R5, 0x2, R16 ;  /* 0x0000000205047824 */ /* 0x000fe400078e0210 */
[----:B------:R-:W-:Y:S02]  /*1e8c0*/  IMAD R3, R3, 0xc0, RZ ;  /* 0x000000c003037824 */ /* 0x000fe400078e02ff */
[----:B------:R-:W-:Y:S02]  /*1e8d0*/  IMAD R4, R4, 0xc0, RZ ;  /* 0x000000c004047824 */ /* 0x000fe400078e02ff */
[----:B------:R-:W-:Y:S02]  /*1e8e0*/  IMAD.MOV.U32 R5, RZ, RZ, RZ ;  /* 0x000000ffff057224 */ /* 0x000fe400078e00ff */
[----:B------:R-:W-:Y:S02]  /*1e8f0*/  IMAD.MOV.U32 R9, RZ, RZ, R17 ;  /* 0x000000ffff097224 */ /* 0x000fe400078e0011 */
[----:B------:R-:W-:-:S02]  /*1e900*/  IMAD.MOV.U32 R12, RZ, RZ, R7 ;  /* 0x000000ffff0c7224 */ /* 0x000fc400078e0007 */
[----:B------:R-:W-:-:S07]  /*1e910*/  IMAD.MOV.U32 R13, RZ, RZ, R8 ;  /* 0x000000ffff0d7224 */ /* 0x000fce00078e0008 */
.L_x_811:
[----:B------:R-:W0:Y:S01]  /*1e920*/  S2R R15, SR_CgaCtaId ;  /* 0x00000000000f7919 */ /* 0x000e220000008800 */
[----:B------:R-:W-:Y:S02]  /*1e930*/  MOV R14, 0x400 ;  /* 0x00000400000e7802 */ /* 0x000fe40000000f00 */
[----:B------:R-:W-:Y:S02]  /*1e940*/  SHF.L.U32 R2, R12, 0x1f, RZ ;  /* 0x0000001f0c027819 */ /* 0x000fe400000006ff */
[----:B0-----:R-:W-:-:S05]  /*1e950*/  LEA R14, R15, R14, 0x18 ;  /* 0x0000000e0f0e7211 */ /* 0x001fca00078ec0ff */
[----:B------:R-:W-:-:S04]  /*1e960*/  IMAD R15, R13, 0x8, R14 ;  /* 0x000000080d0f7824 */ /* 0x000fc800078e020e */
[----:B------:R-:W0:Y:S02]  /*1e970*/  SYNCS.PHASECHK.TRANS64.TRYWAIT P0, [R15+URZ+0x60], R2 ;  /* 0x000060020f0075a7 */ /* 0x000e24000800017f */
[----:B0-----:R-:W-:Y:S05]  /*1e980*/  @!P0 BRA `(.L_x_809) ;  /* 0x0000001000bc8947 */ /* 0x001fea0003800000 */
.L_x_836:
[----:B------:R-:W1:Y:S02]  /*1e990*/  S2R R18, SR_TID.X ;  /* 0x0000000000127919 */ /* 0x000e640000002100 */
[----:B-1----:R-:W-:-:S13]  /*1e9a0*/  LOP3.LUT P0, RZ, R18, 0x7f, RZ, 0xc0, !PT ;  /* 0x0000007f12ff7812 */ /* 0x002fda000780c0ff */
[----:B0-----:R-:W0:Y:S02]  /*1e9b0*/  @!P0 LDC R2, c[0x0][0x500] ;  /* 0x00014000ff028b82 */ /* 0x001e240000000800 */
[----:B0-----:R0:W-:Y:S02]  /*1e9c0*/  @!P0 SYNCS.ARRIVE.TRANS64 RZ, [R15+URZ], R2 ;  /* 0x000000020fff89a7 */ /* 0x0011e4000800003f */
[----:B0-----:R-:W-:-:S04]  /*1e9d0*/  PRMT R2, R6, 0x9910, RZ ;  /* 0x0000991006027816 */ /* 0x001fc800000000ff */
[----:B------:R-:W-:-:S13]  /*1e9e0*/  ISETP.NE.AND P0, PT, R2, 0x2, PT ;  /* 0x000000020200780c */ /* 0x000fda0003f05270 */
[----:B------:R-:W-:Y:S05]  /*1e9f0*/  @P0 BRA `(.L_x_810) ;  /* 0x0000000000040947 */ /* 0x000fea0003800000 */
[----:B------:R-:W-:Y:S01]  /*1ea00*/  BPT.TRAP 0x1 ;  /* 0x000000040000795c */ /* 0x000fe20000300000 */
.L_x_810:
[----:B------:R-:W-:Y:S01]  /*1ea10*/  R2UR UR9, R15 ;  /* 0x000000000f0972ca */ /* 0x000fe200000e0000 */
[C---:B------:R-:W-:Y:S01]  /*1ea20*/  IMAD R15, R13.reuse, 0x2, R16 ;  /* 0x000000020d0f7824 */ /* 0x040fe200078e0210 */
[----:B------:R-:W-:Y:S01]  /*1ea30*/  UIADD3 UR4, UP0, UR22, 0xf0, URZ ;  /* 0x000000f016047890 */ /* 0x000fe2000ff1e03f */
[--C-:B------:R-:W-:Y:S01]  /*1ea40*/  IMAD R2, R13, 0x1800, R14.reuse ;  /* 0x000018000d027824 */ /* 0x100fe200078e020e */
[----:B------:R-:W-:Y:S01]  /*1ea50*/  R2UR UR11, R3 ;  /* 0x00000000030b72ca */ /* 0x000fe200000e0000 */
[----:B------:R-:W-:Y:S01]  /*1ea60*/  IMAD R15, R15, 0xc00, RZ ;  /* 0x00000c000f0f7824 */ /* 0x000fe200078e02ff */
[----:B------:R-:W-:Y:S01]  /*1ea70*/  R2UR UR10, R5 ;  /* 0x00000000050a72ca */ /* 0x000fe200000e0000 */
[----:B------:R-:W-:Y:S01]  /*1ea80*/  VIADD R9, R9, 0xffffffff ;  /* 0xffffffff09097836 */ /* 0x000fe20000000000 */
[----:B------:R-:W-:Y:S01]  /*1ea90*/  R2UR UR5, R2 ;  /* 0x00000000020572ca */ /* 0x000fe200000e0000 */
[----:B------:R-:W-:Y:S01]  /*1eaa0*/  IMAD R15, R15, 0x2, R14 ;  /* 0x000000020f0f7824 */ /* 0x000fe200078e020e */
[----:B------:R-:W-:Y:S01]  /*1eab0*/  R2UR UR12, R11 ;  /* 0x000000000b0c72ca */ /* 0x000fe200000e0000 */
[----:B------:R-:W-:Y:S01]  /*1eac0*/  UIADD3 UR24, UP1, UR22, 0x1f0, URZ ;  /* 0x000001f016187890 */ /* 0x000fe2000ff3e03f */
[----:B------:R-:W-:Y:S01]  /*1ead0*/  R2UR UR19, R4 ;  /* 0x00000000041372ca */ /* 0x000fe200000e0000 */
[----:B------:R-:W-:Y:S01]  /*1eae0*/  VIADD R13, R13, 0x1 ;  /* 0x000000010d0d7836 */ /* 0x000fe20000000000 */
[----:B------:R-:W-:Y:S01]  /*1eaf0*/  R2UR UR8, R15 ;  /* 0x000000000f0872ca */ /* 0x000fe200000e0000 */
[----:B------:R-:W-:Y:S01]  /*1eb00*/  UIADD3.X UR25, URZ, UR23, URZ, UP1, !UPT ;  /* 0x000000173f197290 */ /* 0x000fe20008ffe43f */
[----:B------:R-:W-:Y:S01]  /*1eb10*/  ISETP.GT.AND P1, PT, R9, 0x1, PT ;  /* 0x000000010900780c */ /* 0x000fe20003f24270 */
[----:B------:R-:W-:Y:S01]  /*1eb20*/  UMOV UR6, 0x0 ;  /* 0x0000000000067882 */ /* 0x000fe20000000000 */
[----:B------:R-:W-:Y:S01]  /*1eb30*/  UMOV UR7, 0x10000000 ;  /* 0x1000000000077882 */ /* 0x000fe20000000000 */
[----:B------:R-:W-:Y:S01]  /*1eb40*/  ISETP.NE.AND P0, PT, R13, 0xc, PT ;  /* 0x0000000c0d00780c */ /* 0x000fe20003f05270 */
[----:B------:R-:W-:Y:S01]  /*1eb50*/  UMOV UR26, 0x30000 ;  /* 0x00030000001a7882 */ /* 0x000fe20000000000 */
[----:B------:R-:W-:Y:S01]  /*1eb60*/  UIADD3 UR14, UR5, 0x180, URZ ;  /* 0x00000180050e7890 */ /* 0x000fe2000fffe03f */
[----:B------:R-:W-:Y:S01]  /*1eb70*/  VIADD R5, R5, 0x10 ;  /* 0x0000001005057836 */ /* 0x000fe20000000000 */
[----:B------:R-:W-:Y:S01]  /*1eb80*/  UIADD3.X UR5, URZ, UR23, URZ, UP0, !UPT ;  /* 0x000000173f057290 */ /* 0x000fe200087fe43f */
[----:B------:R-:W-:-:S02]  /*1eb90*/  SEL R15, RZ, 0x1, P0 ;  /* 0x00000001ff0f7807 */ /* 0x000fc40000000000 */
[----:B------:R-:W-:Y:S01]  /*1eba0*/  SEL R13, R13, RZ, P0 ;  /* 0x000000ff0d0d7207 */ /* 0x000fe20000000000 */
[----:B------:R-:W-:Y:S01]  /*1ebb0*/  UIADD3 UR15, UR8, 0x12180, URZ ;  /* 0x00012180080f7890 */ /* 0x000fe2000fffe03f */
[----:B------:R-:W-:Y:S02]  /*1ebc0*/  LOP3.LUT R12, R12, R15, RZ, 0x3c, !PT ;  /* 0x0000000f0c0c7212 */ /* 0x000fe400078e3cff */
[----:B------:R-:W-:Y:S02]  /*1ebd0*/  UMOV UR8, UR14 ;  /* 0x0000000e00087c82 */ /* 0x000fe40008000000 */
[----:B------:R0:W-:Y:S02]  /*1ebe0*/  UTMALDG.3D [UR8], [UR4], desc[UR6] ;  /* 0x00000608040075b4 */ /* 0x0001e40008011000 */
[----:B0-----:R-:W-:Y:S01]  /*1ebf0*/  UMOV UR8, UR15 ;  /* 0x0000000f00087c82 */ /* 0x001fe20008000000 */
[----:B------:R-:W-:Y:S02]  /*1ec00*/  UMOV UR11, UR19 ;  /* 0x00000013000b7c82 */ /* 0x000fe40008000000 */
[----:B------:R0:W-:Y:S02]  /*1ec10*/  UTMALDG.3D.MULTICAST [UR8], [UR24], UR26, desc[UR6] ;  /* 0x00000608180073b4 */ /* 0x0001e4000801181a */
[----:B0-----:R-:W-:Y:S05]  /*1ec20*/  @P1 BRA `(.L_x_811) ;  /* 0xfffffffc003c1947 */ /* 0x001fea000383ffff */
.L_x_808:
[----:B------:R-:W-:Y:S05]  /*1ec30*/  BSYNC B1 ;  /* 0x0000000000017941 */ /* 0x000fea0003800000 */
.L_x_807:
[----:B------:R-:W2:Y:S01]  /*1ec40*/  LDL.LU R15, [R1+0x30c] ;  /* 0x00030c00010f7983 */ /* 0x000ea20000300800 */
[----:B------:R-:W-:Y:S01]  /*1ec50*/  LOP3.LUT P0, RZ, R10, 0xff, RZ, 0xc0, !PT ;  /* 0x000000ff0aff7812 */ /* 0x000fe2000780c0ff */
[C---:B------:R-:W-:Y:S01]  /*1ec60*/  IMAD.IADD R5, R0.reuse, 0x1, R8 ;  /* 0x0000000100057824 */ /* 0x040fe200078e0208 */
[----:B------:R-:W-:Y:S01]  /*1ec70*/  ULDC.64 UR4, c[0x0][0x650] ;  /* 0x0001940000047ab9 */ /* 0x000fe20000000a00 */
[----:B------:R-:W3:Y:S01]  /*1ec80*/  LDL.LU R14, [R1+0x310] ;  /* 0x00031000010e7983 */ /* 0x000ee20000300800 */
[----:B------:R-:W-:Y:S01]  /*1ec90*/  ISETP.GE.U32.AND P1, PT, R0, 0xc, PT ;  /* 0x0000000c0000780c */ /* 0x000fe20003f26070 */
[----:B------:R-:W-:Y:S01]  /*1eca0*/  BSSY B1, `(.L_x_812) ;  /* 0x000006e000017945 */ /* 0x000fe20003800000 */
[----:B------:R-:W-:Y:S01]  /*1ecb0*/  IMAD.MOV.U32 R11, RZ, RZ, -0x1 ;  /* 0xffffffffff0b7424 */ /* 0x000fe200078e00ff */
[----:B------:R-:W-:-:S06]  /*1ecc0*/  PRMT R10, RZ, 0x7610, R10 ;  /* 0x00007610ff0a7816 */ /* 0x000fcc000000000a */
[----:B------:R-:W0:Y:S01]  /*1ecd0*/  @P0 S2R R3, SR_CgaCtaId ;  /* 0x0000000000030919 */ /* 0x000e220000008800 */
[----:B------:R-:W-:-:S04]  /*1ece0*/  @P0 MOV R2, 0x400 ;  /* 0x0000040000020802 */ /* 0x000fc80000000f00 */
[----:B0-----:R-:W-:-:S04]  /*1ecf0*/  @P0 LEA R2, R3, R2, 0x18 ;  /* 0x0000000203020211 */ /* 0x001fc800078ec0ff */
[----:B------:R0:W-:Y:S01]  /*1ed00*/  @P0 SYNCS.ARRIVE.TRANS64.A1T0 RZ, [R2+URZ+0xd8], RZ ;  /* 0x0000d8ff02ff09a7 */ /* 0x0001e2000810003f */
[----:B------:R-:W-:-:S04]  /*1ed10*/  ISETP.GT.U32.AND P0, PT, R5, 0xb, PT ;  /* 0x0000000b0500780c */ /* 0x000fc80003f04070 */
[----:B------:R-:W-:Y:S01]  /*1ed20*/  ISETP.LT.U32.AND P0, PT, R0, 0xc, P0 ;  /* 0x0000000c0000780c */ /* 0x000fe20000701070 */
[----:B0-----:R-:W-:-:S03]  /*1ed30*/  IMAD.WIDE.U32 R2, R5, -0x55555555, RZ ;  /* 0xaaaaaaab05027825 */ /* 0x001fc600078e00ff */
[----:B------:R-:W-:Y:S02]  /*1ed40*/  SEL R2, RZ, 0x1, !P0 ;  /* 0x00000001ff027807 */ /* 0x000fe40004000000 */
[----:B------:R-:W-:Y:S01]  /*1ed50*/  SHF.R.U32.HI R4, RZ, 0x3, R3 ;  /* 0x00000003ff047819 */ /* 0x000fe20000011603 */
[----:B------:R-:W-:Y:S01]  /*1ed60*/  IMAD.MOV.U32 R3, RZ, RZ, -0x1 ;  /* 0xffffffffff037424 */ /* 0x000fe200078e00ff */
[----:B------:R-:W-:Y:S02]  /*1ed70*/  LOP3.LUT R7, R7, R2, RZ, 0x3c, !PT ;  /* 0x0000000207077212 */ /* 0x000fe400078e3cff */
[----:B------:R-:W-:Y:S01]  /*1ed80*/  PRMT R2, RZ, 0x7610, R2 ;  /* 0x00007610ff027816 */ /* 0x000fe20000000002 */
[----:B------:R-:W-:Y:S01]  /*1ed90*/  IMAD R8, R4, -0xc, R5 ;  /* 0xfffffff404087824 */ /* 0x000fe200078e0205 */
[----:B------:R-:W-:Y:S01]  /*1eda0*/  @P1 LOP3.LUT R7, R7, 0x1, R4, 0x78, !PT ;  /* 0x0000000107071812 */ /* 0x000fe200078e7804 */
[----:B------:R-:W-:Y:S01]  /*1edb0*/  IMAD.MOV.U32 R5, RZ, RZ, -0x1 ;  /* 0xffffffffff057424 */ /* 0x000fe200078e00ff */
[----:B---3--:R-:W-:-:S04]  /*1edc0*/  IADD3 R14, P0, R14, UR20, RZ ;  /* 0x000000140e0e7c10 */ /* 0x008fc8000ff1e0ff */
[----:B--2---:R-:W-:Y:S01]  /*1edd0*/  IADD3.X R15, R15, UR13, RZ, P0, !PT ;  /* 0x0000000d0f0f7c10 */ /* 0x004fe200087fe4ff */
[----:B------:R0:W-:Y:S01]  /*1ede0*/  STL [R1+0x310], R14 ;  /* 0x0003100e01007387 */ /* 0x0001e20000100800 */
[----:B------:R-:W-:-:S03]  /*1edf0*/  ISETP.GE.U32.AND P0, PT, R14, UR4, PT ;  /* 0x000000040e007c0c */ /* 0x000fc6000bf06070 */
[----:B------:R0:W-:Y:S01]  /*1ee00*/  STL [R1+0x30c], R15 ;  /* 0x00030c0f01007387 */ /* 0x0001e20000100800 */
[----:B------:R-:W-:-:S13]  /*1ee10*/  ISETP.GE.U32.AND.EX P0, PT, R15, UR5, PT, P0 ;  /* 0x000000050f007c0c */ /* 0x000fda000bf06100 */
[----:B0-----:R-:W-:Y:S05]  /*1ee20*/  @P0 BRA `(.L_x_813) ;  /* 0x0000000400540947 */ /* 0x001fea0003800000 */
[----:B------:R-:W0:Y:S01]  /*1ee30*/  S2R R9, SR_CTAID.X ;  /* 0x0000000000097919 */ /* 0x000e220000002500 */
[----:B------:R-:W1:Y:S01]  /*1ee40*/  LDC R18, c[0x0][0x65c] ;  /* 0x00019700ff127b82 */ /* 0x000e620000000800 */
[----:B------:R-:W-:Y:S01]  /*1ee50*/  ULDC UR4, c[0x0][0x150] ;  /* 0x0000540000047ab9 */ /* 0x000fe20000000800 */
[----:B------:R-:W-:Y:S01]  /*1ee60*/  ULDC UR7, c[0x0][0x630] ;  /* 0x00018c0000077ab9 */ /* 0x000fe20000000800 */
[----:B------:R-:W2:Y:S05]  /*1ee70*/  S2R R2, SR_CTAID.Y ;  /* 0x0000000000027919 */ /* 0x000eaa0000002600 */
[----:B------:R-:W3:Y:S01]  /*1ee80*/  LDC R4, c[0x0][0x144] ;  /* 0x00005100ff047b82 */ /* 0x000ee20000000800 */
[----:B-1----:R-:W-:-:S02]  /*1ee90*/  ISETP.NE.AND P2, PT, R18, 0x1, PT ;  /* 0x000000011200780c */ /* 0x002fc40003f45270 */
[----:B0-----:R-:W-:-:S05]  /*1eea0*/  I2FP.F32.U32 R3, R9 ;  /* 0x0000000900037245 */ /* 0x001fca0000201000 */
[----:B------:R-:W-:Y:S01]  /*1eeb0*/  FMUL R5, R3, UR4 ;  /* 0x0000000403057c20 */ /* 0x000fe20008400000 */
[----:B--2---:R-:W-:Y:S01]  /*1eec0*/  I2FP.F32.U32 R3, R2 ;  /* 0x0000000200037245 */ /* 0x004fe20000201000 */
[----:B------:R-:W-:-:S04]  /*1eed0*/  ULDC UR4, c[0x0][0x154] ;  /* 0x0000550000047ab9 */ /* 0x000fc80000000800 */
[----:B------:R-:W-:Y:S01]  /*1eee0*/  FMUL R12, R3, UR4 ;  /* 0x00000004030c7c20 */ /* 0x000fe20008400000 */
[----:B------:R-:W0:Y:S01]  /*1eef0*/  F2I.U32.TRUNC.NTZ R5, R5 ;  /* 0x0000000500057305 */ /* 0x000e22000020f000 */
[----:B------:R-:W1:Y:S01]  /*1ef00*/  LDC R3, c[0x0][0x148] ;  /* 0x00005200ff037b82 */ /* 0x000e620000000800 */
[----:B------:R-:W-:Y:S02]  /*1ef10*/  ULDC.64 UR4, c[0x0][0x628] ;  /* 0x00018a0000047ab9 */ /* 0x000fe40000000a00 */
[----:B------:R-:W-:-:S04]  /*1ef20*/  ISETP.NE.U32.AND P0, PT, RZ, UR4, PT ;  /* 0x00000004ff007c0c */ /* 0x000fc8000bf05070 */
[----:B------:R-:W2:Y:S01]  /*1ef30*/  F2I.U32.TRUNC.NTZ R12, R12 ;  /* 0x0000000c000c7305 */ /* 0x000ea2000020f000 */
[----:B------:R-:W-:Y:S01]  /*1ef40*/  ISETP.NE.AND.EX P0, PT, RZ, UR5, PT, P0 ;  /* 0x00000005ff007c0c */ /* 0x000fe2000bf05300 */
[----:B0-----:R-:W-:-:S04]  /*1ef50*/  IMAD.MOV R11, RZ, RZ, -R5 ;  /* 0x000000ffff0b7224 */ /* 0x001fc800078e0a05 */
[----:B---3--:R-:W-:Y:S02]  /*1ef60*/  IMAD R9, R4, R11, R9 ;  /* 0x0000000b04097224 */ /* 0x008fe400078e0209 */
[----:B--2---:R-:W-:-:S04]  /*1ef70*/  IMAD.MOV R4, RZ, RZ, -R12 ;  /* 0x000000ffff047224 */ /* 0x004fc800078e0a0c */
[----:B-1----:R-:W-:Y:S02]  /*1ef80*/  @P2 IMAD R9, R3, R4, R2 ;  /* 0x0000000403092224 */ /* 0x002fe400078e0202 */
[----:B------:R-:W-:Y:S02]  /*1ef90*/  IMAD.MOV.U32 R2, RZ, RZ, R14 ;  /* 0x000000ffff027224 */ /* 0x000fe400078e000e */
[----:B------:R-:W-:Y:S01]  /*1efa0*/  IMAD.MOV.U32 R3, RZ, RZ, R15 ;  /* 0x000000ffff037224 */ /* 0x000fe200078e000f */
[----:B------:R-:W-:Y:S06]  /*1efb0*/  @!P0 BRA `(.L_x_814) ;  /* 0x0000000000288947 */ /* 0x000fec0003800000 */
[----:B------:R-:W-:Y:S02]  /*1efc0*/  ULDC UR6, c[0x0][0x634] ;  /* 0x00018d0000067ab9 */ /* 0x000fe40000000800 */
[----:B------:R-:W-:-:S05]  /*1efd0*/  IADD3 R3, P0, R14, UR6, RZ ;  /* 0x000000060e037c10 */ /* 0x000fca000ff1e0ff */
[----:B------:R-:W-:-:S04]  /*1efe0*/  IMAD.X R11, RZ, RZ, R15, P0 ;  /* 0x000000ffff0b7224 */ /* 0x000fc800000e060f */
[----:B------:R-:W-:-:S04]  /*1eff0*/  IMAD.WIDE.U32 R4, R11, UR4, RZ ;  /* 0x000000040b047c25 */ /* 0x000fc8000f8e00ff */
[----:B------:R-:W-:-:S04]  /*1f000*/  IMAD.WIDE.U32 R4, P0, R3, UR5, R4 ;  /* 0x0000000503047c25 */ /* 0x000fc8000f800004 */
[----:B------:R-:W-:-:S04]  /*1f010*/  IMAD.WIDE.U32 R2, R3, UR4, RZ ;  /* 0x0000000403027c25 */ /* 0x000fc8000f8e00ff */
[----:B------:R-:W-:Y:S01]  /*1f020*/  IMAD.MOV.U32 R2, RZ, RZ, R5 ;  /* 0x000000ffff027224 */ /* 0x000fe200078e0005 */
[----:B------:R-:W-:Y:S01]  /*1f030*/  IADD3 RZ, P1, R3, R4, RZ ;  /* 0x0000000403ff7210 */ /* 0x000fe20007f3e0ff */
[----:B------:R-:W-:-:S04]  /*1f040*/  IMAD.X R3, RZ, RZ, RZ, P0 ;  /* 0x000000ffff037224 */ /* 0x000fc800000e06ff */
[----:B------:R-:W-:-:S08]  /*1f050*/  IMAD.WIDE.U32.X R2, R11, UR5, R2, P1 ;  /* 0x000000050b027c25 */ /* 0x000fd000088e0402 */
.L_x_814:
[--C-:B------:R-:W-:Y:S01]  /*1f060*/  SHF.R.U64 R11, R2, UR7, R3.reuse ;  /* 0x00000007020b7c19 */ /* 0x100fe20008001203 */
[----:B------:R-:W-:Y:S01]  /*1f070*/  ULDC.64 UR4, c[0x0][0x620] ;  /* 0x0001880000047ab9 */ /* 0x000fe20000000a00 */
[----:B------:R-:W-:Y:S01]  /*1f080*/  SHF.R.U32.HI R2, RZ, UR7, R3 ;  /* 0x00000007ff027c19 */ /* 0x000fe20008011603 */
[----:B------:R-:W-:Y:S01]  /*1f090*/  IMAD.MOV.U32 R3, RZ, RZ, R15 ;  /* 0x000000ffff037224 */ /* 0x000fe200078e000f */
[----:B------:R-:W-:Y:S01]  /*1f0a0*/  IADD3 R13, P0, RZ, -R11, RZ ;  /* 0x8000000bff0d7210 */ /* 0x000fe20007f1e0ff */
[----:B------:R-:W-:-:S04]  /*1f0b0*/  ULDC.64 UR6, c[0x0][0x640] ;  /* 0x0001900000067ab9 */ /* 0x000fc80000000a00 */
[----:B------:R-:W-:Y:S01]  /*1f0c0*/  IMAD.X R2, RZ, RZ, ~R2, P0 ;  /* 0x000000ffff027224 */ /* 0x000fe200000e0e02 */
[----:B------:R-:W-:-:S03]  /*1f0d0*/  ISETP.NE.U32.AND P0, PT, RZ, UR6, PT ;  /* 0x00000006ff007c0c */ /* 0x000fc6000bf05070 */
[----:B------:R-:W-:Y:S01]  /*1f0e0*/  IMAD R2, R2, UR4, RZ ;  /* 0x0000000402027c24 */ /* 0x000fe2000f8e02ff */
[----:B------:R-:W-:-:S03]  /*1f0f0*/  ISETP.NE.AND.EX P0, PT, RZ, UR7, PT, P0 ;  /* 0x00000007ff007c0c */ /* 0x000fc6000bf05300 */
[----:B------:R-:W-:Y:S02]  /*1f100*/  IMAD R5, R13, UR5, R2 ;  /* 0x000000050d057c24 */ /* 0x000fe4000f8e0202 */
[----:B------:R-:W-:-:S04]  /*1f110*/  IMAD.MOV.U32 R2, RZ, RZ, R14 ;  /* 0x000000ffff027224 */ /* 0x000fc800078e000e */
[----:B------:R-:W-:Y:S01]  /*1f120*/  IMAD.WIDE.U32 R2, R13, UR4, R2 ;  /* 0x000000040d027c25 */ /* 0x000fe2000f8e0002 */
[----:B------:R-:W-:-:S03]  /*1f130*/  ULDC UR4, c[0x0][0x618] ;  /* 0x0001860000047ab9 */ /* 0x000fc60000000800 */
[----:B------:R-:W-:-:S05]  /*1f140*/  IMAD.IADD R3, R3, 0x1, R5 ;  /* 0x0000000103037824 */ /* 0x000fca00078e0205 */
[--C-:B------:R-:W-:Y:S02]  /*1f150*/  SHF.R.U64 R12, R2, UR4, R3.reuse ;  /* 0x00000004020c7c19 */ /* 0x100fe40008001203 */
[----:B------:R-:W-:Y:S01]  /*1f160*/  SHF.R.U32.HI R3, RZ, UR4, R3 ;  /* 0x00000004ff037c19 */ /* 0x000fe20008011603 */
[----:B------:R-:W-:-:S03]  /*1f170*/  ULDC UR4, c[0x0][0x608] ;  /* 0x0001820000047ab9 */ /* 0x000fc60000000800 */
[--C-:B------:R-:W-:Y:S02]  /*1f180*/  SHF.R.U64 R13, R12, UR4, R3.reuse ;  /* 0x000000040c0d7c19 */ /* 0x100fe40008001203 */
[----:B------:R-:W-:Y:S01]  /*1f190*/  SHF.R.U32.HI R2, RZ, UR4, R3 ;  /* 0x00000004ff027c19 */ /* 0x000fe20008011603 */
[----:B------:R-:W-:-:S03]  /*1f1a0*/  ULDC UR4, c[0x0][0x658] ;  /* 0x0001960000047ab9 */ /* 0x000fc60000000800 */
[--C-:B------:R-:W-:Y:S02]  /*1f1b0*/  SHF.R.U64 R14, R13, UR4, R2.reuse ;  /* 0x000000040d0e7c19 */ /* 0x100fe40008001202 */
[----:B------:R-:W-:-:S03]  /*1f1c0*/  SHF.R.U32.HI R3, RZ, UR4, R2 ;  /* 0x00000004ff037c19 */ /* 0x000fc60008011602 */
        /* <DEDUP_REMOVED lines=12> */
.L_x_815:
[----:B------:R-:W-:Y:S01]  /*1f290*/  ULDC UR4, c[0x0][0x648] ;  /* 0x0001920000047ab9 */ /* 0x000fe20000000800 */
[----:B------:R-:W-:Y:S02]  /*1f2a0*/  LOP3.LUT R13, R13, UR17, RZ, 0xc0, !PT ;  /* 0x000000110d0d7c12 */ /* 0x000fe4000f8ec0ff */
[----:B------:R-:W-:Y:S01]  /*1f2b0*/  SHF.R.U64 R2, R2, UR4, R3 ;  /* 0x0000000402027c19 */ /* 0x000fe20008001203 */
[----:B------:R-:W-:-:S04]  /*1f2c0*/  ULDC UR4, c[0x0][0x638] ;  /* 0x00018e0000047ab9 */ /* 0x000fc80000000800 */
[----:B------:R-:W-:Y:S02]  /*1f2d0*/  IMAD.MOV R3, RZ, RZ, -R2 ;  /* 0x000000ffff037224 */ /* 0x000fe400078e0a02 */
[----:B------:R-:W-:Y:S02]  /*1f2e0*/  IMAD R4, R2, UR18, R13 ;  /* 0x0000001202047c24 */ /* 0x000fe4000f8e020d */
[----:B------:R-:W-:Y:S01]  /*1f2f0*/  IMAD R14, R3, UR4, R14 ;  /* 0x00000004030e7c24 */ /* 0x000fe2000f8e020e */
[----:B------:R-:W-:Y:S01]  /*1f300*/  ULDC UR4, c[0x0][0x610] ;  /* 0x0001840000047ab9 */ /* 0x000fe20000000800 */
[----:B------:R-:W-:Y:S01]  /*1f310*/  LOP3.LUT R3, R12, UR16, RZ, 0xc0, !PT ;  /* 0x000000100c037c12 */ /* 0x000fe2000f8ec0ff */
[----:B------:R-:W-:Y:S01]  /*1f320*/  IMAD R9, R4, UR4, R9 ;  /* 0x0000000404097c24 */ /* 0x000fe2000f8e0209 */
[----:B------:R-:W-:Y:S01]  /*1f330*/  ULDC UR4, c[0x0][0x600] ;  /* 0x0001800000047ab9 */ /* 0x000fe20000000800 */
[----:B------:R-:W-:Y:S02]  /*1f340*/  IMAD.MOV.U32 R2, RZ, RZ, 0x1 ;  /* 0x00000001ff027424 */ /* 0x000fe400078e00ff */
[----:B------:R-:W-:-:S05]  /*1f350*/  IMAD R14, R14, UR4, R3 ;  /* 0x000000040e0e7c24 */ /* 0x000fca000f8e0203 */
[----:B------:R-:W-:Y:S02]  /*1f360*/  SEL R5, R14, R9, !P2 ;  /* 0x000000090e057207 */ /* 0x000fe40005000000 */
[----:B------:R-:W-:-:S07]  /*1f370*/  SEL R3, R9, R14, !P2 ;  /* 0x0000000e09037207 */ /* 0x000fce0005000000 */
.L_x_813:
[----:B------:R-:W-:Y:S05]  /*1f380*/  BSYNC B1 ;  /* 0x0000000000017941 */ /* 0x000fea0003800000 */
.L_x_812:
[----:B------:R-:W-:-:S13]  /*1f390*/  LOP3.LUT P0, RZ, R2, 0xff, RZ, 0xc0, !PT ;  /* 0x000000ff02ff7812 */ /* 0x000fda000780c0ff */
[----:B------:R-:W-:Y:S05]  /*1f3a0*/  @P0 BRA `(.L_x_816) ;  /* 0xfffffff400240947 */ /* 0x000fea000383ffff */
[----:B------:R-:W-:Y:S05]  /*1f3b0*/  BSYNC B0 ;  /* 0x0000000000007941 */ /* 0x000fea0003800000 */
.L_x_805:
[----:B------:R-:W-:-:S03]  /*1f3c0*/  UMOV UR4, 0xffffffff ;  /* 0xffffffff00047882 */ /* 0x000fc60000000000 */
[----:B------:R-:W-:Y:S05]  /*1f3d0*/  BRA.DIV UR4, `(.L_x_817) ;  /* 0x0000000a043c7947 */ /* 0x000fea000b800000 */
[----:B------:R-:W-:-:S13]  /*1f3e0*/  ELECT P6, URZ, PT ;  /* 0x00000000003f782f */ /* 0x000fda00038c0000 */
.L_x_839:
[----:B------:R-:W-:Y:S04]  /*1f3f0*/  BSSY B0, `(.L_x_818) ;  /* 0x0000074000007945 */ /* 0x000fe80003800000 */
[----:B------:R-:W-:Y:S05]  /*1f400*/  @!P6 BRA `(.L_x_819) ;  /* 0x0000000400c8e947 */ /* 0x000fea0003800000 */
[----:B------:R-:W2:Y:S02]  /*1f410*/  LDL.LU R0, [R1+0x304] ;  /* 0x0003040001007983 */ /* 0x000ea40000300800 */
[----:B--2---:R-:W-:-:S04]  /*1f420*/  LOP3.LUT R0, R0, 0x2, RZ, 0xfc, !PT ;  /* 0x0000000200007812 */ /* 0x004fc800078efcff */
[----:B------:R-:W-:-:S13]  /*1f430*/  ISETP.NE.AND P0, PT, R0, 0x3, PT ;  /* 0x000000030000780c */ /* 0x000fda0003f05270 */
[----:B------:R-:W-:Y:S05]  /*1f440*/  @!P0 BRA `(.L_x_820) ;  /* 0x0000000000048947 */ /* 0x000fea0003800000 */
[----:B------:R-:W-:Y:S01]  /*1f450*/  BPT.TRAP 0x1 ;  /* 0x000000040000795c */ /* 0x000fe20000300000 */
.L_x_820:
[----:B------:R-:W0:Y:S01]  /*1f460*/  S2R R3, SR_CgaCtaId ;  /* 0x0000000000037919 */ /* 0x000e220000008800 */
[----:B------:R-:W-:-:S04]  /*1f470*/  MOV R0, 0x400 ;  /* 0x0000040000007802 */ /* 0x000fc80000000f00 */
[----:B0-----:R-:W-:Y:S02]  /*1f480*/  LEA R3, R3, R0, 0x18 ;  /* 0x0000000003037211 */ /* 0x001fe400078ec0ff */
[----:B------:R-:W-:-:S03]  /*1f490*/  SHF.L.U32 R0, R7, 0x1f, RZ ;  /* 0x0000001f07007819 */ /* 0x000fc600000006ff */
[----:B------:R-:W-:-:S04]  /*1f4a0*/  VIADD R3, R3, 0x60 ;  /* 0x0000006003037836 */ /* 0x000fc80000000000 */
[----:B------:R-:W-:-:S04]  /*1f4b0*/  IMAD R5, R8, 0x8, R3 ;  /* 0x0000000808057824 */ /* 0x000fc800078e0203 */
[----:B------:R-:W0:Y:S02]  /*1f4c0*/  SYNCS.PHASECHK.TRANS64.TRYWAIT P0, [R5+URZ], R0 ;  /* 0x00000000050075a7 */ /* 0x000e24000800017f */
[----:B0-----:R-:W-:Y:S05]  /*1f4d0*/  @!P0 BRA `(.L_x_821) ;  /* 0x00000008001c8947 */ /* 0x001fea0003800000 */
.L_x_840:
[----:B------:R-:W-:-:S05]  /*1f4e0*/  VIADD R8, R8, 0x1 ;  /* 0x0000000108087836 */ /* 0x000fca0000000000 */
[----:B------:R-:W-:-:S04]  /*1f4f0*/  ISETP.NE.AND P0, PT, R8, 0xc, PT ;  /* 0x0000000c0800780c */ /* 0x000fc80003f05270 */
[----:B0-----:R-:W-:Y:S02]  /*1f500*/  SEL R0, RZ, 0x1, P0 ;  /* 0x00000001ff007807 */ /* 0x001fe40000000000 */
[----:B------:R-:W-:Y:S02]  /*1f510*/  SEL R8, R8, RZ, P0 ;  /* 0x000000ff08087207 */ /* 0x000fe40000000000 */
[----:B------:R-:W-:-:S03]  /*1f520*/  LOP3.LUT R7, R7, R0, RZ, 0x3c, !PT ;  /* 0x0000000007077212 */ /* 0x000fc600078e3cff */
[----:B------:R-:W-:Y:S01]  /*1f530*/  IMAD R5, R8, 0x8, R3 ;  /* 0x0000000808057824 */ /* 0x000fe200078e0203 */
[----:B------:R-:W-:-:S04]  /*1f540*/  SHF.L.U32 R0, R7, 0x1f, RZ ;  /* 0x0000001f07007819 */ /* 0x000fc800000006ff */
[----:B------:R-:W0:Y:S02]  /*1f550*/  SYNCS.PHASECHK.TRANS64.TRYWAIT P0, [R5+URZ], R0 ;  /* 0x00000000050075a7 */ /* 0x000e24000800017f */
[----:B0-----:R-:W-:Y:S05]  /*1f560*/  @!P0 BRA `(.L_x_822) ;  /* 0x00000008000c8947 */ /* 0x001fea0003800000 */
.L_x_841:
[----:B0-----:R-:W-:-:S05]  /*1f570*/  VIADD R0, R8, 0x1 ;  /* 0x0000000108007836 */ /* 0x001fca0000000000 */
[----:B------:R-:W-:-:S04]  /*1f580*/  ISETP.NE.AND P0, PT, R0, 0xc, PT ;  /* 0x0000000c0000780c */ /* 0x000fc80003f05270 */
[----:B------:R-:W-:Y:S02]  /*1f590*/  SEL R2, RZ, 0x1, P0 ;  /* 0x00000001ff027807 */ /* 0x000fe40000000000 */
[----:B------:R-:W-:Y:S02]  /*1f5a0*/  SEL R4, R0, RZ, P0 ;  /* 0x000000ff00047207 */ /* 0x000fe40000000000 */
[----:B------:R-:W-:-:S03]  /*1f5b0*/  LOP3.LUT R7, R7, R2, RZ, 0x3c, !PT ;  /* 0x0000000207077212 */ /* 0x000fc600078e3cff */
[----:B------:R-:W-:Y:S01]  /*1f5c0*/  IMAD R5, R4, 0x8, R3 ;  /* 0x0000000804057824 */ /* 0x000fe200078e0203 */
[----:B------:R-:W-:-:S04]  /*1f5d0*/  SHF.L.U32 R0, R7, 0x1f, RZ ;  /* 0x0000001f07007819 */ /* 0x000fc800000006ff */
[----:B------:R-:W0:Y:S02]  /*1f5e0*/  SYNCS.PHASECHK.TRANS64.TRYWAIT P0, [R5+URZ], R0 ;  /* 0x00000000050075a7 */ /* 0x000e24000800017f */
[----:B0-----:R-:W-:Y:S05]  /*1f5f0*/  @!P0 BRA `(.L_x_823) ;  /* 0x0000000400fc8947 */ /* 0x001fea0003800000 */
.L_x_842:
        /* <DEDUP_REMOVED lines=9> */
.L_x_843:
        /* <DEDUP_REMOVED lines=9> */
.L_x_844:
        /* <DEDUP_REMOVED lines=9> */
.L_x_845:
        /* <DEDUP_REMOVED lines=9> */
.L_x_846:
        /* <DEDUP_REMOVED lines=9> */
.L_x_847:
        /* <DEDUP_REMOVED lines=9> */
.L_x_848:
        /* <DEDUP_REMOVED lines=9> */
.L_x_849:
        /* <DEDUP_REMOVED lines=9> */
.L_x_850:
[----:B0-----:R-:W-:-:S05]  /*1fa80*/  VIADD R0, R4, 0x1 ;  /* 0x0000000104007836 */ /* 0x001fca0000000000 */
[----:B------:R-:W-:-:S04]  /*1fa90*/  ISETP.NE.AND P0, PT, R0, 0xc, PT ;  /* 0x0000000c0000780c */ /* 0x000fc80003f05270 */
[----:B------:R-:W-:Y:S02]  /*1faa0*/  SEL R2, RZ, 0x1, P0 ;  /* 0x00000001ff027807 */ /* 0x000fe40000000000 */
[----:B------:R-:W-:Y:S02]  /*1fab0*/  SEL R0, R0, RZ, P0 ;  /* 0x000000ff00007207 */ /* 0x000fe40000000000 */
[----:B------:R-:W-:-:S03]  /*1fac0*/  LOP3.LUT R2, R7, R2, RZ, 0x3c, !PT ;  /* 0x0000000207027212 */ /* 0x000fc600078e3cff */
[----:B------:R-:W-:Y:S01]  /*1fad0*/  IMAD R3, R0, 0x8, R3 ;  /* 0x0000000800037824 */ /* 0x000fe200078e0203 */
[----:B------:R-:W-:-:S07]  /*1fae0*/  SHF.L.U32 R0, R2, 0x1f, RZ ;  /* 0x0000001f02007819 */ /* 0x000fce00000006ff */
.L_x_832:
[----:B0-----:R0:W1:Y:S02]  /*1faf0*/  SYNCS.PHASECHK.TRANS64.TRYWAIT P0, [R3+URZ], R0 ;  /* 0x00000000030075a7 */ /* 0x001064000800017f */
[----:B-1----:R-:W-:Y:S05]  /*1fb00*/  @!P0 NANOSLEEP.SYNCS 0x989680 ;  /* 0x009896800000895d */ /* 0x002fea0003900000 */
[----:B------:R-:W1:Y:S02]  /*1fb10*/  @!P0 SYNCS.PHASECHK.TRANS64 P0, [R3+URZ], R0 ;  /* 0x00000000030085a7 */ /* 0x000e64000800007f */
[----:B-1----:R-:W-:Y:S05]  /*1fb20*/  @!P0 BRA `(.L_x_832) ;  /* 0xfffffffc00f08947 */ /* 0x002fea000383ffff */
.L_x_819:
[----:B------:R-:W-:Y:S05]  /*1fb30*/  BSYNC B0 ;  /* 0x0000000000007941 */ /* 0x000fea0003800000 */
.L_x_818:
[----:B------:R-:W-:Y:S05]  /*1fb40*/  EXIT ;  /* 0x000000000000794d */ /* 0x000fea0003800000 */
.L_x_22:
[----:B-1----:R1:W2:Y:S02]  /*1fb50*/  SYNCS.PHASECHK.TRANS64.TRYWAIT P1, [R3+URZ], R0 ;  /* 0x00000000030075a7 */ /* 0x0022a4000802017f */
[----:B--2---:R-:W-:Y:S05]  /*1fb60*/  @!P1 NANOSLEEP.SYNCS 0x989680 ;  /* 0x009896800000995d */ /* 0x004fea0003900000 */
[----:B------:R-:W2:Y:S02]  /*1fb70*/  @!P1 SYNCS.PHASECHK.TRANS64 P1, [R3+URZ], R0 ;  /* 0x00000000030095a7 */ /* 0x000ea4000802007f */
[----:B--2---:R-:W-:Y:S05]  /*1fb80*/  @!P1 BRA `(.L_x_22) ;  /* 0xfffffffc00f09947 */ /* 0x004fea000383ffff */
[----:B------:R-:W-:Y:S05]  /*1fb90*/  BRA `(.L_x_21) ;  /* 0xfffffe1800cc7947 */ /* 0x000fea000383ffff */
.L_x_27:
[----:B-1----:R-:W-:-:S04]  /*1fba0*/  IMAD.U32 R7, RZ, RZ, UR4 ;  /* 0x00000004ff077e24 */ /* 0x002fc8000f8e00ff */
[----:B------:R1:W2:Y:S03]  /*1fbb0*/  SYNCS.PHASECHK.TRANS64.TRYWAIT P1, [R7+URZ], R5 ;  /* 0x00000005070075a7 */ /* 0x0002a6000802017f */
[----:B--2---:R-:W-:Y:S05]  /*1fbc0*/  @!P1 NANOSLEEP.SYNCS 0x989680 ;  /* 0x009896800000995d */ /* 0x004fea0003900000 */
[----:B------:R-:W2:Y:S02]  /*1fbd0*/  @!P1 SYNCS.PHASECHK.TRANS64 P1, [R7+URZ], R5 ;  /* 0x00000005070095a7 */ /* 0x000ea4000802007f */
[----:B--2---:R-:W-:Y:S05]  /*1fbe0*/  @!P1 BRA `(.L_x_27) ;  /* 0xfffffffc00ec9947 */ /* 0x004fea000383ffff */
[----:B------:R-:W-:Y:S05]  /*1fbf0*/  BRA `(.L_x_26) ;  /* 0xfffffe28003c7947 */ /* 0x000fea000383ffff */
.L_x_806:
[----:B------:R-:W-:Y:S01]  /*1fc00*/  BSSY B1, `(.L_x_833) ;  /* 0x0000006000017945 */ /* 0x000fe20003800000 */
[----:B------:R-:W-:-:S07]  /*1fc10*/  IMAD.MOV.U32 R15, RZ, RZ, -0x1 ;  /* 0xffffffffff0f7424 */ /* 0x000fce00078e00ff */
[----:B------:R-:W-:Y:S05]  /*1fc20*/  WARPSYNC.COLLECTIVE R15, `(.L_x_834) ;  /* 0x000000000f0c7348 */ /* 0x000fea0003c00000 */
[----:B------:R-:W-:Y:S02]  /*1fc30*/  ELECT P6, UR62, PT ;  /* 0x00000000003e782f */ /* 0x000fe400038c0000 */
[----:B------:R-:W-:Y:S01]  /*1fc40*/  MOV R14, UR62 ;  /* 0x0000003e000e7c02 */ /* 0x000fe20008000f00 */
[----:B------:R-:W-:Y:S10]  /*1fc50*/  ENDCOLLECTIVE ;  /* 0x000000000000791b */ /* 0x000ff40003800000 */
.L_x_834:
[----:B------:R-:W-:Y:S05]  /*1fc60*/  BSYNC B1 ;  /* 0x0000000000017941 */ /* 0x000fea0003800000 */
.L_x_833:
[----:B------:R-:W-:Y:S05]  /*1fc70*/  BRA `(.L_x_835) ;  /* 0xffffffe800fc7947 */ /* 0x000fea000383ffff */
.L_x_809:
[----:B0-----:R0:W1:Y:S02]  /*1fc80*/  SYNCS.PHASECHK.TRANS64.TRYWAIT P0, [R15+URZ+0x60], R2 ;  /* 0x000060020f0075a7 */ /* 0x001064000800017f */
[----:B-1----:R-:W-:Y:S05]  /*1fc90*/  @!P0 NANOSLEEP.SYNCS 0x989680 ;  /* 0x009896800000895d */ /* 0x002fea0003900000 */
[----:B------:R-:W1:Y:S02]  /*1fca0*/  @!P0 SYNCS.PHASECHK.TRANS64 P0, [R15+URZ+0x60], R2 ;  /* 0x000060020f0085a7 */ /* 0x000e64000800007f */
[----:B-1----:R-:W-:Y:S05]  /*1fcb0*/  @!P0 BRA `(.L_x_809) ;  /* 0xfffffffc00f08947 */ /* 0x002fea000383ffff */
[----:B------:R-:W-:Y:S05]  /*1fcc0*/  BRA `(.L_x_836) ;  /* 0xffffffec00307947 */ /* 0x000fea000383ffff */
.L_x_817:
[----:B------:R-:W-:Y:S01]  /*1fcd0*/  BSSY B0, `(.L_x_837) ;  /* 0x0000006000007945 */ /* 0x000fe20003800000 */
[----:B------:R-:W-:-:S07]  /*1fce0*/  IMAD.MOV.U32 R15, RZ, RZ, -0x1 ;  /* 0xffffffffff0f7424 */ /* 0x000fce00078e00ff */
[----:B------:R-:W-:Y:S05]  /*1fcf0*/  WARPSYNC.COLLECTIVE R15, `(.L_x_838) ;  /* 0x000000000f0c7348 */ /* 0x000fea0003c00000 */
[----:B------:R-:W-:Y:S02]  /*1fd00*/  ELECT P6, UR62, PT ;  /* 0x00000000003e782f */ /* 0x000fe400038c0000 */
[----:B------:R-:W-:Y:S01]  /*1fd10*/  MOV R14, UR62 ;  /* 0x0000003e000e7c02 */ /* 0x000fe20008000f00 */
[----:B------:R-:W-:Y:S10]  /*1fd20*/  ENDCOLLECTIVE ;  /* 0x000000000000791b */ /* 0x000ff40003800000 */
.L_x_838:
[----:B------:R-:W-:Y:S05]  /*1fd30*/  BSYNC B0 ;  /* 0x0000000000007941 */ /* 0x000fea0003800000 */
.L_x_837:
[----:B------:R-:W-:Y:S05]  /*1fd40*/  BRA `(.L_x_839) ;  /* 0xfffffff400a87947 */ /* 0x000fea000383ffff */
.L_x_821:
[----:B0-----:R0:W1:Y:S02]  /*1fd50*/  SYNCS.PHASECHK.TRANS64.TRYWAIT P0, [R5+URZ], R0 ;  /* 0x00000000050075a7 */ /* 0x001064000800017f */
[----:B-1----:R-:W-:Y:S05]  /*1fd60*/  @!P0 NANOSLEEP.SYNCS 0x989680 ;  /* 0x009896800000895d */ /* 0x002fea0003900000 */
[----:B------:R-:W1:Y:S02]  /*1fd70*/  @!P0 SYNCS.PHASECHK.TRANS64 P0, [R5+URZ], R0 ;  /* 0x00000000050085a7 */ /* 0x000e64000800007f */
[----:B-1----:R-:W-:Y:S05]  /*1fd80*/  @!P0 BRA `(.L_x_821) ;  /* 0xfffffffc00f08947 */ /* 0x002fea000383ffff */
[----:B------:R-:W-:Y:S05]  /*1fd90*/  BRA `(.L_x_840) ;  /* 0xfffffff400d07947 */ /* 0x000fea000383ffff */
.L_x_822:
[----:B0-----:R0:W1:Y:S02]  /*1fda0*/  SYNCS.PHASECHK.TRANS64.TRYWAIT P0, [R5+URZ], R0 ;  /* 0x00000000050075a7 */ /* 0x001064000800017f */
[----:B-1----:R-:W-:Y:S05]  /*1fdb0*/  @!P0 NANOSLEEP.SYNCS 0x989680 ;  /* 0x009896800000895d */ /* 0x002fea0003900000 */
[----:B------:R-:W1:Y:S02]  /*1fdc0*/  @!P0 SYNCS.PHASECHK.TRANS64 P0, [R5+URZ], R0 ;  /* 0x00000000050085a7 */ /* 0x000e64000800007f */
[----:B-1----:R-:W-:Y:S05]  /*1fdd0*/  @!P0 BRA `(.L_x_822) ;  /* 0xfffffffc00f08947 */ /* 0x002fea000383ffff */
[----:B------:R-:W-:Y:S05]  /*1fde0*/  BRA `(.L_x_841) ;  /* 0xfffffff400e07947 */ /* 0x000fea000383ffff */
.L_x_823:
[----:B0-----:R0:W1:Y:S02]  /*1fdf0*/  SYNCS.PHASECHK.TRANS64.TRYWAIT P0, [R5+URZ], R0 ;  /* 0x00000000050075a7 */ /* 0x001064000800017f */
[----:B-1----:R-:W-:Y:S05]  /*1fe00*/  @!P0 NANOSLEEP.SYNCS 0x989680 ;  /* 0x009896800000895d */ /* 0x002fea0003900000 */
[----:B------:R-:W1:Y:S02]  /*1fe10*/  @!P0 SYNCS.PHASECHK.TRANS64 P0, [R5+URZ], R0 ;  /* 0x00000000050085a7 */ /* 0x000e64000800007f */
[----:B-1----:R-:W-:Y:S05]  /*1fe20*/  @!P0 BRA `(.L_x_823) ;  /* 0xfffffffc00f08947 */ /* 0x002fea000383ffff */
[----:B------:R-:W-:Y:S05]  /*1fe30*/  BRA `(.L_x_842) ;  /* 0xfffffff400f07947 */ /* 0x000fea000383ffff */
.L_x_824:
[----:B0-----:R0:W1:Y:S02]  /*1fe40*/  SYNCS.PHASECHK.TRANS64.TRYWAIT P0, [R5+URZ], R0 ;  /* 0x00000000050075a7 */ /* 0x001064000800017f */
[----:B-1----:R-:W-:Y:S05]  /*1fe50*/  @!P0 NANOSLEEP.SYNCS 0x989680 ;  /* 0x009896800000895d */ /* 0x002fea0003900000 */
[----:B------:R-:W1:Y:S02]  /*1fe60*/  @!P0 SYNCS.PHASECHK.TRANS64 P0, [R5+URZ], R0 ;  /* 0x00000000050085a7 */ /* 0x000e64000800007f */
[----:B-1----:R-:W-:Y:S05]  /*1fe70*/  @!P0 BRA `(.L_x_824) ;  /* 0xfffffffc00f08947 */ /* 0x002fea000383ffff */
[----:B------:R-:W-:Y:S05]  /*1fe80*/  BRA `(.L_x_843) ;  /* 0xfffffff800007947 */ /* 0x000fea000383ffff */
.L_x_825:
[----:B0-----:R0:W1:Y:S02]  /*1fe90*/  SYNCS.PHASECHK.TRANS64.TRYWAIT P0, [R5+URZ], R0 ;  /* 0x00000000050075a7 */ /* 0x001064000800017f */
[----:B-1----:R-:W-:Y:S05]  /*1fea0*/  @!P0 NANOSLEEP.SYNCS 0x989680 ;  /* 0x009896800000895d */ /* 0x002fea0003900000 */
[----:B------:R-:W1:Y:S02]  /*1feb0*/  @!P0 SYNCS.PHASECHK.TRANS64 P0, [R5+URZ], R0 ;  /* 0x00000000050085a7 */ /* 0x000e64000800007f */
[----:B-1----:R-:W-:Y:S05]  /*1fec0*/  @!P0 BRA `(.L_x_825) ;  /* 0xfffffffc00f08947 */ /* 0x002fea000383ffff */
[----:B------:R-:W-:Y:S05]  /*1fed0*/  BRA `(.L_x_844) ;  /* 0xfffffff800107947 */ /* 0x000fea000383ffff */
.L_x_826:
[----:B0-----:R0:W1:Y:S02]  /*1fee0*/  SYNCS.PHASECHK.TRANS64.TRYWAIT P0, [R5+URZ], R0 ;  /* 0x00000000050075a7 */ /* 0x001064000800017f */
[----:B-1----:R-:W-:Y:S05]  /*1fef0*/  @!P0 NANOSLEEP.SYNCS 0x989680 ;  /* 0x009896800000895d */ /* 0x002fea0003900000 */
[----:B------:R-:W1:Y:S02]  /*1ff00*/  @!P0 SYNCS.PHASECHK.TRANS64 P0, [R5+URZ], R0 ;  /* 0x00000000050085a7 */ /* 0x000e64000800007f */
[----:B-1----:R-:W-:Y:S05]  /*1ff10*/  @!P0 BRA `(.L_x_826) ;  /* 0xfffffffc00f08947 */ /* 0x002fea000383ffff */
[----:B------:R-:W-:Y:S05]  /*1ff20*/  BRA `(.L_x_845) ;  /* 0xfffffff800207947 */ /* 0x000fea000383ffff */
.L_x_827:
[----:B0-----:R0:W1:Y:S02]  /*1ff30*/  SYNCS.PHASECHK.TRANS64.TRYWAIT P0, [R5+URZ], R0 ;  /* 0x00000000050075a7 */ /* 0x001064000800017f */
[----:B-1----:R-:W-:Y:S05]  /*1ff40*/  @!P0 NANOSLEEP.SYNCS 0x989680 ;  /* 0x009896800000895d */ /* 0x002fea0003900000 */
[----:B------:R-:W1:Y:S02]  /*1ff50*/  @!P0 SYNCS.PHASECHK.TRANS64 P0, [R5+URZ], R0 ;  /* 0x00000000050085a7 */ /* 0x000e64000800007f */
[----:B-1----:R-:W-:Y:S05]  /*1ff60*/  @!P0 BRA `(.L_x_827) ;  /* 0xfffffffc00f08947 */ /* 0x002fea000383ffff */
[----:B------:R-:W-:Y:S05]  /*1ff70*/  BRA `(.L_x_846) ;  /* 0xfffffff800307947 */ /* 0x000fea000383ffff */
.L_x_828:
[----:B0-----:R0:W1:Y:S02]  /*1ff80*/  SYNCS.PHASECHK.TRANS64.TRYWAIT P0, [R5+URZ], R0 ;  /* 0x00000000050075a7 */ /* 0x001064000800017f */
[----:B-1----:R-:W-:Y:S05]  /*1ff90*/  @!P0 NANOSLEEP.SYNCS 0x989680 ;  /* 0x009896800000895d */ /* 0x002fea0003900000 */
[----:B------:R-:W1:Y:S02]  /*1ffa0*/  @!P0 SYNCS.PHASECHK.TRANS64 P0, [R5+URZ], R0 ;  /* 0x00000000050085a7 */ /* 0x000e64000800007f */
[----:B-1----:R-:W-:Y:S05]  /*1ffb0*/  @!P0 BRA `(.L_x_828) ;  /* 0xfffffffc00f08947 */ /* 0x002fea000383ffff */
[----:B------:R-:W-:Y:S05]  /*1ffc0*/  BRA `(.L_x_847) ;  /* 0xfffffff800407947 */ /* 0x000fea000383ffff */
.L_x_829:
[----:B0-----:R0:W1:Y:S02]  /*1ffd0*/  SYNCS.PHASECHK.TRANS64.TRYWAIT P0, [R5+URZ], R0 ;  /* 0x00000000050075a7 */ /* 0x001064000800017f */
[----:B-1----:R-:W-:Y:S05]  /*1ffe0*/  @!P0 NANOSLEEP.SYNCS 0x989680 ;  /* 0x009896800000895d */ /* 0x002fea0003900000 */
[----:B------:R-:W1:Y:S02]  /*1fff0*/  @!P0 SYNCS.PHASECHK.TRANS64 P0, [R5+URZ], R0 ;  /* 0x00000000050085a7 */ /* 0x000e64000800007f */
[----:B-1----:R-:W-:Y:S05]  /*20000*/  @!P0 BRA `(.L_x_829) ;  /* 0xfffffffc00f08947 */ /* 0x002fea000383ffff */
[----:B------:R-:W-:Y:S05]  /*20010*/  BRA `(.L_x_848) ;  /* 0xfffffff800507947 */ /* 0x000fea000383ffff */
.L_x_830:
[----:B0-----:R0:W1:Y:S02]  /*20020*/  SYNCS.PHASECHK.TRANS64.TRYWAIT P0, [R5+URZ], R0 ;  /* 0x00000000050075a7 */ /* 0x001064000800017f */
[----:B-1----:R-:W-:Y:S05]  /*20030*/  @!P0 NANOSLEEP.SYNCS 0x989680 ;  /* 0x009896800000895d */ /* 0x002fea0003900000 */
[----:B------:R-:W1:Y:S02]  /*20040*/  @!P0 SYNCS.PHASECHK.TRANS64 P0, [R5+URZ], R0 ;  /* 0x00000000050085a7 */ /* 0x000e64000800007f */
[----:B-1----:R-:W-:Y:S05]  /*20050*/  @!P0 BRA `(.L_x_830) ;  /* 0xfffffffc00f08947 */ /* 0x002fea000383ffff */
[----:B------:R-:W-:Y:S05]  /*20060*/  BRA `(.L_x_849) ;  /* 0xfffffff800607947 */ /* 0x000fea000383ffff */
.L_x_831:
[----:B0-----:R0:W1:Y:S02]  /*20070*/  SYNCS.PHASECHK.TRANS64.TRYWAIT P0, [R5+URZ], R0 ;  /* 0x00000000050075a7 */ /* 0x001064000800017f */
[----:B-1----:R-:W-:Y:S05]  /*20080*/  @!P0 NANOSLEEP.SYNCS 0x989680 ;  /* 0x009896800000895d */ /* 0x002fea0003900000 */
[----:B------:R-:W1:Y:S02]  /*20090*/  @!P0 SYNCS.PHASECHK.TRANS64 P0, [R5+URZ], R0 ;  /* 0x00000000050085a7 */ /* 0x000e64000800007f */
[----:B-1----:R-:W-:Y:S05]  /*200a0*/  @!P0 BRA `(.L_x_831) ;  /* 0xfffffffc00f08947 */ /* 0x002fea000383ffff */
[----:B------:R-:W-:Y:S05]  /*200b0*/  BRA `(.L_x_850) ;  /* 0xfffffff800707947 */ /* 0x000fea000383ffff */
.L_x_851:
[----:B------:R-:W-:-:S00]  /*200c0*/  BRA `(.L_x_851) ;  /* 0xfffffffc00fc7947 */ /* 0x000fc0000383ffff */
[----:B------:R-:W-:-:S00]  /*200d0*/  NOP ;  /* 0x0000000000007918 */ /* 0x000fc00000000000 */
        /* <DEDUP_REMOVED lines=10> */
.L_x_852:


//--------------------- .nv.global.init           --------------------------
	.section	.nv.global.init,"aw",@progbits
.nv.global.init:
	.type		$str$22,@object
	.size		$str$22,($str$23 - $str$22)
$str$22:
        /*0000*/ 	.byte	0x6b, 0x5f, 0x74, 0x69, 0x6c, 0x65, 0x5f, 0x63, 0x6f, 0x75, 0x6e, 0x74, 0x20, 0x3e, 0x3d, 0x20
        /*0010*/ 	.byte	0x31, 0x00
	.type		$str$23,@object
	.size		$str$23,(__unnamed_1 - $str$23)
$str$23:
        /*0012*/ 	.byte	0x2f, 0x74, 0x6d, 0x70, 0x2f, 0x63, 0x75, 0x74, 0x6c, 0x61, 0x73, 0x73, 0x5f, 0x73, 0x77, 0x65
        /*0022*/ 	.byte	0x65, 0x70, 0x5f, 0x73, 0x72, 0x63, 0x2f, 0x69, 0x6e, 0x63, 0x6c, 0x75, 0x64, 0x65, 0x2f, 0x63
        /*0032*/ 	.byte	0x75, 0x74, 0x6c, 0x61, 0x73, 0x73, 0x2f, 0x67, 0x65, 0x6d, 0x6d, 0x2f, 0x63, 0x6f, 0x6c, 0x6c
        /*0042*/ 	.byte	0x65, 0x63, 0x74, 0x69, 0x76, 0x65, 0x2f, 0x73, 0x6d, 0x39, 0x30, 0x5f, 0x6d, 0x6d, 0x61, 0x5f
        /*0052*/ 	.byte	0x74, 0x6d, 0x61, 0x5f, 0x67, 0x6d, 0x6d, 0x61, 0x5f, 0x73, 0x73, 0x5f, 0x77, 0x61, 0x72, 0x70
        /*0062*/ 	.byte	0x73, 0x70, 0x65, 0x63, 0x69, 0x61, 0x6c, 0x69, 0x7a, 0x65, 0x64, 0x2e, 0x68, 0x70, 0x70, 0x00
	.type		__unnamed_1,@object
	.size		__unnamed_1,(.L_0 - __unnamed_1)
__unnamed_1:
        /* <DEDUP_REMOVED lines=181> */
        /*0bc2*/ 	.byte	0x69, 0x64, 0x65, 0x6e, 0x74, 0x69, 0x74, 0x79, 0x5d, 0x00
.L_0:


//--------------------- .nv.shared._ZN7cutlass13device_kernelINS_4gemm6kernel13GemmUniversalIN4cute5tupleIJiiiiEEENS1_10collective13CollectiveMmaINS1_34MainloopSm90TmaGmmaWarpSpecializedILi12ENS5_IJNS4_1CILi2EEENSA_ILi1EEESC_EEENS1_35KernelTmaWarpSpecializedCooperativeEEENS5_IJNSA_ILi192EEENSA_ILi384EEENSA_ILi16EEEEEENS_6half_tENS5_IJlSC_lEEESK_SL_NS4_8TiledMMAINS4_8MMA_AtomIJNS4_4SM904GMMA26MMA_64x192x16_F32F16F16_SSILNSP_5MajorE0ELSR_0ELNSP_7ScaleInE1ELSS_1EEEEEENS4_6LayoutISD_NS5_IJSC_NSA_ILi0EEESW_EEEEENS5_IJNS4_10UnderscoreESZ_SZ_EEEEENS4_13SM90_TMA_LOADENS4_14ComposedLayoutINS4_7SwizzleILi1ELi4ELi3EEENS4_18smem_ptr_flag_bitsILi16EEENSV_INS5_IJNSA_ILi8EEESI_EEENS5_IJSI_SC_EEEEEEEvNS4_8identityENS4_23SM90_TMA_LOAD_MULTICASTES1C_vS1D_EENS_8epilogue10collective6detail29Sm90TmaWarpSpecializedAdapterINS1H_15DefaultEpilogueISK_SL_SL_NS1G_6thread17LinearCombinationISK_Li1EffLNS1L_9ScaleType4KindE0ELNS_15FloatRoundStyleE2ESK_EENS1_15EpilogueDefaultEEEEEvvEEEEvNT_6ParamsE --------------------------
	.section	.nv.shared._ZN7cutlass13device_kernelINS_4gemm6kernel13GemmUniversalIN4cute5tupleIJiiiiEEENS1_10collective13CollectiveMmaINS1_34MainloopSm90TmaGmmaWarpSpecializedILi12ENS5_IJNS4_1CILi2EEENSA_ILi1EEESC_EEENS1_35KernelTmaWarpSpecializedCooperativeEEENS5_IJNSA_ILi192EEENSA_ILi384EEENSA_ILi16EEEEEENS_6half_tENS5_IJlSC_lEEESK_SL_NS4_8TiledMMAINS4_8MMA_AtomIJNS4_4SM904GMMA26MMA_64x192x16_F32F16F16_SSILNSP_5MajorE0ELSR_0ELNSP_7ScaleInE1ELSS_1EEEEEENS4_6LayoutISD_NS5_IJSC_NSA_ILi0EEESW_EEEEENS5_IJNS4_10UnderscoreESZ_SZ_EEEEENS4_13SM90_TMA_LOADENS4_14ComposedLayoutINS4_7SwizzleILi1ELi4ELi3EEENS4_18smem_ptr_flag_bitsILi16EEENSV_INS5_IJNSA_ILi8EEESI_EEENS5_IJSI_SC_EEEEEEEvNS4_8identityENS4_23SM90_TMA_LOAD_MULTICASTES1C_vS1D_EENS_8epilogue10collective6detail29Sm90TmaWarpSpecializedAdapterINS1H_15DefaultEpilogueISK_SL_SL_NS1G_6thread17LinearCombinationISK_Li1EffLNS1L_9ScaleType4KindE0ELNS_15FloatRoundStyleE2ESK_EENS1_15EpilogueDefaultEEEEEvvEEEEvNT_6ParamsE,"aw",@nobits
	.sectionflags	@""
	.align	16
	.zero		1024


//--------------------- .nv.shared.reserved.0     --------------------------
	.section	.nv.shared.reserved.0,"aw",@nobits
	.weak		__nv_reservedSMEM_offset_0_alias
	.size		__nv_reservedSMEM_offset_0_alias, 0, 0
	.other		__nv_reservedSMEM_offset_0_alias,@"STO_CUDA_RESERVED_SHARED STV_DEFAULT"
__nv_reservedSMEM_offset_0_alias:
	.zero		0


//--------------------- .nv.global                --------------------------
	.section	.nv.global,"aw",@nobits
.nv.global:
	.type		_ZN39_INTERNAL_5d70596b_4_k_cu_ee6ecf6b_48994cute1_E,@object
	.size		_ZN39_INTERNAL_5d70596b_4_k_cu_ee6ecf6b_48994cute1_E,(_ZN39_INTERNAL_5d70596b_4_k_cu_ee6ecf6b_48994cuda3std3__45__cpo6cbeginE - _ZN39_INTERNAL_5d70596b_4_k_cu_ee6ecf6b_48994cute1_E)
_ZN39_INTERNAL_5d70596b_4_k_cu_ee6ecf6b_48994cute1_E:
	.zero		1
	.type		_ZN39_INTERNAL_5d70596b_4_k_cu_ee6ecf6b_48994cuda3std3__45__cpo6cbeginE,@object
	.size		_ZN39_INTERNAL_5d70596b_4_k_cu_ee6ecf6b_48994cuda3std3__45__cpo6cbeginE,(_ZN39_INTERNAL_5d70596b_4_k_cu_ee6ecf6b_48994cuda3std3__48in_placeE - _ZN39_INTERNAL_5d70596b_4_k_cu_ee6ecf6b_48994cuda3std3__45__cpo6cbeginE)
_ZN39_INTERNAL_5d70596b_4_k_cu_ee6ecf6b_48994cuda3std3__45__cpo6cbeginE:
	.zero		1
	.type		_ZN39_INTERNAL_5d70596b_4_k_cu_ee6ecf6b_48994cuda3std3__48in_placeE,@object
	.size		_ZN39_INTERNAL_5d70596b_4_k_cu_ee6ecf6b_48994cuda3std3__48in_placeE,(_ZN39_INTERNAL_5d70596b_4_k_cu_ee6ecf6b_48994cuda3std6ranges3__45__cpo9iter_moveE - _ZN39_INTERNAL_5d70596b_4_k_cu_ee6ecf6b_48994cuda3std3__48in_placeE)
_ZN39_INTERNAL_5d70596b_4_k_cu_ee6ecf6b_48994cuda3std3__48in_placeE:
	.zero		1
	.type		_ZN39_INTERNAL_5d70596b_4_k_cu_ee6ecf6b_48994cuda3std6ranges3__45__cpo9iter_moveE,@object
	.size		_ZN39_INTERNAL_5d70596b_4_k_cu_ee6ecf6b_48994cuda3std6ranges3__45__cpo9iter_moveE,(_ZN39_INTERNAL_5d70596b_4_k_cu_ee6ecf6b_48994cuda3std3__45__cpo5beginE - _ZN39_INTERNAL_5d70596b_4_k_cu_ee6ecf6b_48994cuda3std6ranges3__45__cpo9iter_moveE)
_ZN39_INTERNAL_5d70596b_4_k_cu_ee6ecf6b_48994cuda3std6ranges3__45__cpo9iter_moveE:
	.zero		1
	.type		_ZN39_INTERNAL_5d70596b_4_k_cu_ee6ecf6b_48994cuda3std3__45__cpo5beginE,@object
	.size		_ZN39_INTERNAL_5d70596b_4_k_cu_ee6ecf6b_48994cuda3std3__45__cpo5beginE,(_ZN39_INTERNAL_5d70596b_4_k_cu_ee6ecf6b_48994cuda3std3__441_GLOBAL__N__5d70596b_4_k_cu_ee6ecf6b_48996ignoreE - _ZN39_INTERNAL_5d70596b_4_k_cu_ee6ecf6b_48994cuda3std3__45__cpo5beginE)
_ZN39_INTERNAL_5d70596b_4_k_cu_ee6ecf6b_48994cuda3std3__45__cpo5beginE:
	.zero		1
	.type		_ZN39_INTERNAL_5d70596b_4_k_cu_ee6ecf6b_48994cuda3std3__441_GLOBAL__N__5d70596b_4_k_cu_ee6ecf6b_48996ignoreE,@object
	.size		_ZN39_INTERNAL_5d70596b_4_k_cu_ee6ecf6b_48994cuda3std3__441_GLOBAL__N__5d70596b_4_k_cu_ee6ecf6b_48996ignoreE,(_ZN39_INTERNAL_5d70596b_4_k_cu_ee6ecf6b_48994cute7productE - _ZN39_INTERNAL_5d70596b_4_k_cu_ee6ecf6b_48994cuda3std3__441_GLOBAL__N__5d70596b_4_k_cu_ee6ecf6b_48996ignoreE)
_ZN39_INTERNAL_5d70596b_4_k_cu_ee6ecf6b_48994cuda3std3__441_GLOBAL__N__5d70596b_4_k_cu_ee6ecf6b_48996ignoreE:
	.zero		1
	.type		_ZN39_INTERNAL_5d70596b_4_k_cu_ee6ecf6b_48994cute7productE,@object
	.size		_ZN39_INTERNAL_5d70596b_4_k_cu_ee6ecf6b_48994cute7productE,(_ZN39_INTERNAL_5d70596b_4_k_cu_ee6ecf6b_48994cuda3std3__45__cpo3endE - _ZN39_INTERNAL_5d70596b_4_k_cu_ee6ecf6b_48994cute7productE)
_ZN39_INTERNAL_5d70596b_4_k_cu_ee6ecf6b_48994cute7productE:
	.zero		1
	.type		_ZN39_INTERNAL_5d70596b_4_k_cu_ee6ecf6b_48994cuda3std3__45__cpo3endE,@object
	.size		_ZN39_INTERNAL_5d70596b_4_k_cu_ee6ecf6b_48994cuda3std3__45__cpo3endE,(_ZN39_INTERNAL_5d70596b_4_k_cu_ee6ecf6b_48994cuda3std3__419piecewise_constructE - _ZN39_INTERNAL_5d70596b_4_k_cu_ee6ecf6b_48994cuda3std3__45__cpo3endE)
_ZN39_INTERNAL_5d70596b_4_k_cu_ee6ecf6b_48994cuda3std3__45__cpo3endE:
	.zero		1
	.type		_ZN39_INTERNAL_5d70596b_4_k_cu_ee6ecf6b_48994cuda3std3__419piecewise_constructE,@object
	.size		_ZN39_INTERNAL_5d70596b_4_k_cu_ee6ecf6b_48994cuda3std3__419piecewise_constructE,(_ZN39_INTERNAL_5d70596b_4_k_cu_ee6ecf6b_48994cuda3std3__45__cpo4cendE - _ZN39_INTERNAL_5d70596b_4_k_cu_ee6ecf6b_48994cuda3std3__419piecewise_constructE)
_ZN39_INTERNAL_5d70596b_4_k_cu_ee6ecf6b_48994cuda3std3__419piecewise_constructE:
	.zero		1
	.type		_ZN39_INTERNAL_5d70596b_4_k_cu_ee6ecf6b_48994cuda3std3__45__cpo4cendE,@object
	.size		_ZN39_INTERNAL_5d70596b_4_k_cu_ee6ecf6b_48994cuda3std3__45__cpo4cendE,(_ZN39_INTERNAL_5d70596b_4_k_cu_ee6ecf6b_48994cuda3std6ranges3__45__cpo4swapE - _ZN39_INTERNAL_5d70596b_4_k_cu_ee6ecf6b_48994cuda3std3__45__cpo4cendE)
_ZN39_INTERNAL_5d70596b_4_k_cu_ee6ecf6b_48994cuda3std3__45__cpo4cendE:
	.zero		1
	.type		_ZN39_INTERNAL_5d70596b_4_k_cu_ee6ecf6b_48994cuda3std6ranges3__45__cpo4swapE,@object
	.size		_ZN39_INTERNAL_5d70596b_4_k_cu_ee6ecf6b_48994cuda3std6ranges3__45__cpo4swapE,(.L_8 - _ZN39_INTERNAL_5d70596b_4_k_cu_ee6ecf6b_48994cuda3std6ranges3__45__cpo4swapE)
_ZN39_INTERNAL_5d70596b_4_k_cu_ee6ecf6b_48994cuda3std6ranges3__45__cpo4swapE:
	.zero		1
.L_8:


//--------------------- .nv.constant0._ZN7cutlass13device_kernelINS_4gemm6kernel13GemmUniversalIN4cute5tupleIJiiiiEEENS1_10collective13CollectiveMmaINS1_34MainloopSm90TmaGmmaWarpSpecializedILi12ENS5_IJNS4_1CILi2EEENSA_ILi1EEESC_EEENS1_35KernelTmaWarpSpecializedCooperativeEEENS5_IJNSA_ILi192EEENSA_ILi384EEENSA_ILi16EEEEEENS_6half_tENS5_IJlSC_lEEESK_SL_NS4_8TiledMMAINS4_8MMA_AtomIJNS4_4SM904GMMA26MMA_64x192x16_F32F16F16_SSILNSP_5MajorE0ELSR_0ELNSP_7ScaleInE1ELSS_1EEEEEENS4_6LayoutISD_NS5_IJSC_NSA_ILi0EEESW_EEEEENS5_IJNS4_10UnderscoreESZ_SZ_EEEEENS4_13SM90_TMA_LOADENS4_14ComposedLayoutINS4_7SwizzleILi1ELi4ELi3EEENS4_18smem_ptr_flag_bitsILi16EEENSV_INS5_IJNSA_ILi8EEESI_EEENS5_IJSI_SC_EEEEEEEvNS4_8identityENS4_23SM90_TMA_LOAD_MULTICASTES1C_vS1D_EENS_8epilogue10collective6detail29Sm90TmaWarpSpecializedAdapterINS1H_15DefaultEpilogueISK_SL_SL_NS1G_6thread17LinearCombinationISK_Li1EffLNS1L_9ScaleType4KindE0ELNS_15FloatRoundStyleE2ESK_EENS1_15EpilogueDefaultEEEEEvvEEEEvNT_6ParamsE --------------------------
	.section	.nv.constant0._ZN7cutlass13device_kernelINS_4gemm6kernel13GemmUniversalIN4cute5tupleIJiiiiEEENS1_10collective13CollectiveMmaINS1_34MainloopSm90TmaGmmaWarpSpecializedILi12ENS5_IJNS4_1CILi2EEENSA_ILi1EEESC_EEENS1_35KernelTmaWarpSpecializedCooperativeEEENS5_IJNSA_ILi192EEENSA_ILi384EEENSA_ILi16EEEEEENS_6half_tENS5_IJlSC_lEEESK_SL_NS4_8TiledMMAINS4_8MMA_AtomIJNS4_4SM904GMMA26MMA_64x192x16_F32F16F16_SSILNSP_5MajorE0ELSR_0ELNSP_7ScaleInE1ELSS_1EEEEEENS4_6LayoutISD_NS5_IJSC_NSA_ILi0EEESW_EEEEENS5_IJNS4_10UnderscoreESZ_SZ_EEEEENS4_13SM90_TMA_LOADENS4_14ComposedLayoutINS4_7SwizzleILi1ELi4ELi3EEENS4_18smem_ptr_flag_bitsILi16EEENSV_INS5_IJNSA_ILi8EEESI_EEENS5_IJSI_SC_EEEEEEEvNS4_8identityENS4_23SM90_TMA_LOAD_MULTICASTES1C_vS1D_EENS_8epilogue10collective6detail29Sm90TmaWarpSpecializedAdapterINS1H_15DefaultEpilogueISK_SL_SL_NS1G_6thread17LinearCombinationISK_Li1EffLNS1L_9ScaleType4KindE0ELNS_15FloatRoundStyleE2ESK_EENS1_15EpilogueDefaultEEEEEvvEEEEvNT_6ParamsE,"a",@progbits
	.sectionflags	@""
	.align	4
.nv.constant0._ZN7cutlass13device_kernelINS_4gemm6kernel13GemmUniversalIN4cute5tupleIJiiiiEEENS1_10collective13CollectiveMmaINS1_34MainloopSm90TmaGmmaWarpSpecializedILi12ENS5_IJNS4_1CILi2EEENSA_ILi1EEESC_EEENS1_35KernelTmaWarpSpecializedCooperativeEEENS5_IJNSA_ILi192EEENSA_ILi384EEENSA_ILi16EEEEEENS_6half_tENS5_IJlSC_lEEESK_SL_NS4_8TiledMMAINS4_8MMA_AtomIJNS4_4SM904GMMA26MMA_64x192x16_F32F16F16_SSILNSP_5MajorE0ELSR_0ELNSP_7ScaleInE1ELSS_1EEEEEENS4_6LayoutISD_NS5_IJSC_NSA_ILi0EEESW_EEEEENS5_IJNS4_10UnderscoreESZ_SZ_EEEEENS4_13SM90_TMA_LOADENS4_14ComposedLayoutINS4_7SwizzleILi1ELi4ELi3EEENS4_18smem_ptr_flag_bitsILi16EEENSV_INS5_IJNSA_ILi8EEESI_EEENS5_IJSI_SC_EEEEEEEvNS4_8identityENS4_23SM90_TMA_LOAD_MULTICASTES1C_vS1D_EENS_8epilogue10collective6detail29Sm90TmaWarpSpecializedAdapterINS1H_15DefaultEpilogueISK_SL_SL_NS1G_6thread17LinearCombinationISK_Li1EffLNS1L_9ScaleType4KindE0ELNS_15FloatRoundStyleE2ESK_EENS1_15EpilogueDefaultEEEEEvvEEEEvNT_6ParamsE:
	.zero		1664


//--------------------- SYMBOLS --------------------------

	.type		.nv.reservedSmem.offset0,@object
	.size		.nv.reservedSmem.offset0,0x4
	.type		__assertfail,@function
